//
// Generated by NVIDIA NVVM Compiler
//
// Compiler Build ID: CL-36424714
// Cuda compilation tools, release 13.0, V13.0.88
// Based on NVVM 20.0.0
//

.version 9.0
.target sm_100
.address_size 64

	// .globl	_Z29flash_attention_forward_debugPKfS0_S0_PfS1_ii
.extern .func  (.param .b32 func_retval0) vprintf
(
	.param .b64 vprintf_param_0,
	.param .b64 vprintf_param_1
)
;
.global .align 1 .b8 $str[24] = {66, 108, 111, 99, 107, 32, 37, 100, 58, 32, 113, 95, 115, 116, 97, 114, 116, 32, 61, 32, 37, 100, 10};
.global .align 1 .b8 $str$1[13] = {82, 111, 119, 32, 37, 100, 58, 32, 81, 32, 61, 32};
.global .align 1 .b8 $str$2[4] = {37, 102, 32};
.global .align 1 .b8 $str$3[2] = {10};
.global .align 1 .b8 $str$4[48] = {82, 111, 119, 32, 37, 100, 58, 32, 80, 114, 111, 99, 101, 115, 115, 105, 110, 103, 32, 107, 101, 121, 32, 98, 108, 111, 99, 107, 32, 37, 100, 32, 40, 107, 95, 115, 116, 97, 114, 116, 32, 61, 32, 37, 100, 41, 10};
.global .align 1 .b8 $str$5[19] = {82, 111, 119, 32, 37, 100, 58, 32, 83, 95, 98, 108, 111, 99, 107, 32, 61, 32};
.global .align 1 .b8 $str$6[36] = {82, 111, 119, 32, 37, 100, 58, 32, 108, 111, 99, 97, 108, 95, 109, 97, 120, 32, 105, 110, 32, 98, 108, 111, 99, 107, 32, 37, 100, 32, 61, 32, 37, 102, 10};
.global .align 1 .b8 $str$7[34] = {82, 111, 119, 32, 37, 100, 58, 32, 109, 95, 97, 99, 99, 117, 109, 32, 61, 32, 37, 102, 44, 32, 110, 101, 119, 95, 109, 32, 61, 32, 37, 102, 10};
.global .align 1 .b8 $str$8[55] = {82, 111, 119, 32, 37, 100, 58, 32, 115, 99, 97, 108, 101, 32, 102, 97, 99, 116, 111, 114, 32, 61, 32, 37, 102, 44, 32, 108, 95, 97, 99, 99, 117, 109, 32, 97, 102, 116, 101, 114, 32, 115, 99, 97, 108, 105, 110, 103, 32, 61, 32, 37, 102, 10};
.global .align 1 .b8 $str$9[47] = {82, 111, 119, 32, 37, 100, 58, 32, 70, 111, 114, 32, 107, 101, 121, 32, 99, 111, 108, 32, 37, 100, 44, 32, 101, 120, 112, 40, 115, 32, 45, 32, 109, 95, 97, 99, 99, 117, 109, 41, 32, 61, 32, 37, 102, 10};
.global .align 1 .b8 $str$10[42] = {82, 111, 119, 32, 37, 100, 58, 32, 65, 102, 116, 101, 114, 32, 107, 101, 121, 32, 98, 108, 111, 99, 107, 32, 37, 100, 44, 32, 108, 95, 97, 99, 99, 117, 109, 32, 61, 32, 37, 102, 10};
.global .align 1 .b8 $str$11[19] = {82, 111, 119, 32, 37, 100, 58, 32, 111, 95, 97, 99, 99, 117, 109, 32, 61, 32};
.global .align 1 .b8 $str$12[19] = {82, 111, 119, 32, 37, 100, 58, 32, 70, 105, 110, 97, 108, 32, 79, 32, 61, 32};
.global .align 1 .b8 $str$13[11] = {32, 124, 32, 76, 32, 61, 32, 37, 102, 10};

.visible .entry _Z29flash_attention_forward_debugPKfS0_S0_PfS1_ii(
	.param .u64 .ptr .align 1 _Z29flash_attention_forward_debugPKfS0_S0_PfS1_ii_param_0,
	.param .u64 .ptr .align 1 _Z29flash_attention_forward_debugPKfS0_S0_PfS1_ii_param_1,
	.param .u64 .ptr .align 1 _Z29flash_attention_forward_debugPKfS0_S0_PfS1_ii_param_2,
	.param .u64 .ptr .align 1 _Z29flash_attention_forward_debugPKfS0_S0_PfS1_ii_param_3,
	.param .u64 .ptr .align 1 _Z29flash_attention_forward_debugPKfS0_S0_PfS1_ii_param_4,
	.param .u32 _Z29flash_attention_forward_debugPKfS0_S0_PfS1_ii_param_5,
	.param .u32 _Z29flash_attention_forward_debugPKfS0_S0_PfS1_ii_param_6
)
{
	.local .align 8 .b8 	__local_depot0[24];
	.reg .b64 	%SP;
	.reg .b64 	%SPL;
	.reg .pred 	%p<102>;
	.reg .b32 	%r<386>;
	.reg .b32 	%f<468>;
	.reg .b64 	%rd<247>;
	.reg .b64 	%fd<43>;

	mov.u64 	%SPL, __local_depot0;
	cvta.local.u64 	%SP, %SPL;
	ld.param.u64 	%rd22, [_Z29flash_attention_forward_debugPKfS0_S0_PfS1_ii_param_0];
	ld.param.u64 	%rd24, [_Z29flash_attention_forward_debugPKfS0_S0_PfS1_ii_param_1];
	ld.param.u64 	%rd25, [_Z29flash_attention_forward_debugPKfS0_S0_PfS1_ii_param_2];
	ld.param.u64 	%rd26, [_Z29flash_attention_forward_debugPKfS0_S0_PfS1_ii_param_3];
	ld.param.u32 	%r88, [_Z29flash_attention_forward_debugPKfS0_S0_PfS1_ii_param_5];
	ld.param.u32 	%r89, [_Z29flash_attention_forward_debugPKfS0_S0_PfS1_ii_param_6];
	cvta.to.global.u64 	%rd1, %rd24;
	cvta.to.global.u64 	%rd2, %rd25;
	cvta.to.global.u64 	%rd3, %rd26;
	add.u64 	%rd27, %SP, 0;
	add.u64 	%rd4, %SPL, 0;
	mov.u32 	%r1, %ctaid.x;
	shl.b32 	%r2, %r1, 1;
	mov.u32 	%r3, %tid.x;
	setp.ne.s32 	%p1, %r3, 0;
	@%p1 bra 	$L__BB0_2;
	st.local.v2.u32 	[%rd4], {%r1, %r2};
	mov.u64 	%rd28, $str;
	cvta.global.u64 	%rd29, %rd28;
	{ // callseq 0, 0
	.param .b64 param0;
	st.param.b64 	[param0], %rd29;
	.param .b64 param1;
	st.param.b64 	[param1], %rd27;
	.param .b32 retval0;
	call.uni (retval0), 
	vprintf, 
	(
	param0, 
	param1
	);
	ld.param.b32 	%r90, [retval0];
	} // callseq 0
$L__BB0_2:
	add.s32 	%r4, %r2, %r3;
	setp.ge.s32 	%p2, %r4, %r88;
	@%p2 bra 	$L__BB0_61;
	setp.lt.s32 	%p3, %r89, 1;
	@%p3 bra 	$L__BB0_5;
	mad.lo.s32 	%r92, %r89, %r4, %r89;
	add.s32 	%r93, %r92, -1;
	cvta.to.global.u64 	%rd31, %rd22;
	mul.wide.u32 	%rd32, %r93, 4;
	add.s64 	%rd33, %rd31, %rd32;
	ld.global.f32 	%f425, [%rd33];
$L__BB0_5:
	setp.lt.s32 	%p4, %r89, 1;
	st.local.u32 	[%rd4], %r4;
	mov.u64 	%rd34, $str$1;
	cvta.global.u64 	%rd35, %rd34;
	{ // callseq 1, 0
	.param .b64 param0;
	st.param.b64 	[param0], %rd35;
	.param .b64 param1;
	st.param.b64 	[param1], %rd27;
	.param .b32 retval0;
	call.uni (retval0), 
	vprintf, 
	(
	param0, 
	param1
	);
	ld.param.b32 	%r94, [retval0];
	} // callseq 1
	@%p4 bra 	$L__BB0_18;
	cvt.f64.f32 	%fd1, %f425;
	add.s32 	%r96, %r89, -1;
	and.b32  	%r5, %r89, 15;
	setp.lt.u32 	%p5, %r96, 15;
	@%p5 bra 	$L__BB0_9;
	and.b32  	%r6, %r89, 2147483632;
	mov.b32 	%r356, 0;
	mov.u64 	%rd37, $str$2;
$L__BB0_8:
	.pragma "nounroll";
	st.local.f64 	[%rd4], %fd1;
	cvta.global.u64 	%rd38, %rd37;
	{ // callseq 2, 0
	.param .b64 param0;
	st.param.b64 	[param0], %rd38;
	.param .b64 param1;
	st.param.b64 	[param1], %rd27;
	.param .b32 retval0;
	call.uni (retval0), 
	vprintf, 
	(
	param0, 
	param1
	);
	ld.param.b32 	%r98, [retval0];
	} // callseq 2
	st.local.f64 	[%rd4], %fd1;
	{ // callseq 3, 0
	.param .b64 param0;
	st.param.b64 	[param0], %rd38;
	.param .b64 param1;
	st.param.b64 	[param1], %rd27;
	.param .b32 retval0;
	call.uni (retval0), 
	vprintf, 
	(
	param0, 
	param1
	);
	ld.param.b32 	%r100, [retval0];
	} // callseq 3
	st.local.f64 	[%rd4], %fd1;
	{ // callseq 4, 0
	.param .b64 param0;
	st.param.b64 	[param0], %rd38;
	.param .b64 param1;
	st.param.b64 	[param1], %rd27;
	.param .b32 retval0;
	call.uni (retval0), 
	vprintf, 
	(
	param0, 
	param1
	);
	ld.param.b32 	%r102, [retval0];
	} // callseq 4
	st.local.f64 	[%rd4], %fd1;
	{ // callseq 5, 0
	.param .b64 param0;
	st.param.b64 	[param0], %rd38;
	.param .b64 param1;
	st.param.b64 	[param1], %rd27;
	.param .b32 retval0;
	call.uni (retval0), 
	vprintf, 
	(
	param0, 
	param1
	);
	ld.param.b32 	%r104, [retval0];
	} // callseq 5
	st.local.f64 	[%rd4], %fd1;
	{ // callseq 6, 0
	.param .b64 param0;
	st.param.b64 	[param0], %rd38;
	.param .b64 param1;
	st.param.b64 	[param1], %rd27;
	.param .b32 retval0;
	call.uni (retval0), 
	vprintf, 
	(
	param0, 
	param1
	);
	ld.param.b32 	%r106, [retval0];
	} // callseq 6
	st.local.f64 	[%rd4], %fd1;
	{ // callseq 7, 0
	.param .b64 param0;
	st.param.b64 	[param0], %rd38;
	.param .b64 param1;
	st.param.b64 	[param1], %rd27;
	.param .b32 retval0;
	call.uni (retval0), 
	vprintf, 
	(
	param0, 
	param1
	);
	ld.param.b32 	%r108, [retval0];
	} // callseq 7
	st.local.f64 	[%rd4], %fd1;
	{ // callseq 8, 0
	.param .b64 param0;
	st.param.b64 	[param0], %rd38;
	.param .b64 param1;
	st.param.b64 	[param1], %rd27;
	.param .b32 retval0;
	call.uni (retval0), 
	vprintf, 
	(
	param0, 
	param1
	);
	ld.param.b32 	%r110, [retval0];
	} // callseq 8
	st.local.f64 	[%rd4], %fd1;
	{ // callseq 9, 0
	.param .b64 param0;
	st.param.b64 	[param0], %rd38;
	.param .b64 param1;
	st.param.b64 	[param1], %rd27;
	.param .b32 retval0;
	call.uni (retval0), 
	vprintf, 
	(
	param0, 
	param1
	);
	ld.param.b32 	%r112, [retval0];
	} // callseq 9
	st.local.f64 	[%rd4], %fd1;
	{ // callseq 10, 0
	.param .b64 param0;
	st.param.b64 	[param0], %rd38;
	.param .b64 param1;
	st.param.b64 	[param1], %rd27;
	.param .b32 retval0;
	call.uni (retval0), 
	vprintf, 
	(
	param0, 
	param1
	);
	ld.param.b32 	%r114, [retval0];
	} // callseq 10
	st.local.f64 	[%rd4], %fd1;
	{ // callseq 11, 0
	.param .b64 param0;
	st.param.b64 	[param0], %rd38;
	.param .b64 param1;
	st.param.b64 	[param1], %rd27;
	.param .b32 retval0;
	call.uni (retval0), 
	vprintf, 
	(
	param0, 
	param1
	);
	ld.param.b32 	%r116, [retval0];
	} // callseq 11
	st.local.f64 	[%rd4], %fd1;
	{ // callseq 12, 0
	.param .b64 param0;
	st.param.b64 	[param0], %rd38;
	.param .b64 param1;
	st.param.b64 	[param1], %rd27;
	.param .b32 retval0;
	call.uni (retval0), 
	vprintf, 
	(
	param0, 
	param1
	);
	ld.param.b32 	%r118, [retval0];
	} // callseq 12
	st.local.f64 	[%rd4], %fd1;
	{ // callseq 13, 0
	.param .b64 param0;
	st.param.b64 	[param0], %rd38;
	.param .b64 param1;
	st.param.b64 	[param1], %rd27;
	.param .b32 retval0;
	call.uni (retval0), 
	vprintf, 
	(
	param0, 
	param1
	);
	ld.param.b32 	%r120, [retval0];
	} // callseq 13
	st.local.f64 	[%rd4], %fd1;
	{ // callseq 14, 0
	.param .b64 param0;
	st.param.b64 	[param0], %rd38;
	.param .b64 param1;
	st.param.b64 	[param1], %rd27;
	.param .b32 retval0;
	call.uni (retval0), 
	vprintf, 
	(
	param0, 
	param1
	);
	ld.param.b32 	%r122, [retval0];
	} // callseq 14
	st.local.f64 	[%rd4], %fd1;
	{ // callseq 15, 0
	.param .b64 param0;
	st.param.b64 	[param0], %rd38;
	.param .b64 param1;
	st.param.b64 	[param1], %rd27;
	.param .b32 retval0;
	call.uni (retval0), 
	vprintf, 
	(
	param0, 
	param1
	);
	ld.param.b32 	%r124, [retval0];
	} // callseq 15
	st.local.f64 	[%rd4], %fd1;
	{ // callseq 16, 0
	.param .b64 param0;
	st.param.b64 	[param0], %rd38;
	.param .b64 param1;
	st.param.b64 	[param1], %rd27;
	.param .b32 retval0;
	call.uni (retval0), 
	vprintf, 
	(
	param0, 
	param1
	);
	ld.param.b32 	%r126, [retval0];
	} // callseq 16
	st.local.f64 	[%rd4], %fd1;
	{ // callseq 17, 0
	.param .b64 param0;
	st.param.b64 	[param0], %rd38;
	.param .b64 param1;
	st.param.b64 	[param1], %rd27;
	.param .b32 retval0;
	call.uni (retval0), 
	vprintf, 
	(
	param0, 
	param1
	);
	ld.param.b32 	%r128, [retval0];
	} // callseq 17
	add.s32 	%r356, %r356, 16;
	setp.ne.s32 	%p6, %r356, %r6;
	@%p6 bra 	$L__BB0_8;
$L__BB0_9:
	setp.eq.s32 	%p7, %r5, 0;
	@%p7 bra 	$L__BB0_18;
	and.b32  	%r9, %r89, 7;
	setp.lt.u32 	%p8, %r5, 8;
	@%p8 bra 	$L__BB0_12;
	st.local.f64 	[%rd4], %fd1;
	mov.u64 	%rd40, $str$2;
	cvta.global.u64 	%rd41, %rd40;
	{ // callseq 18, 0
	.param .b64 param0;
	st.param.b64 	[param0], %rd41;
	.param .b64 param1;
	st.param.b64 	[param1], %rd27;
	.param .b32 retval0;
	call.uni (retval0), 
	vprintf, 
	(
	param0, 
	param1
	);
	ld.param.b32 	%r130, [retval0];
	} // callseq 18
	st.local.f64 	[%rd4], %fd1;
	{ // callseq 19, 0
	.param .b64 param0;
	st.param.b64 	[param0], %rd41;
	.param .b64 param1;
	st.param.b64 	[param1], %rd27;
	.param .b32 retval0;
	call.uni (retval0), 
	vprintf, 
	(
	param0, 
	param1
	);
	ld.param.b32 	%r132, [retval0];
	} // callseq 19
	st.local.f64 	[%rd4], %fd1;
	{ // callseq 20, 0
	.param .b64 param0;
	st.param.b64 	[param0], %rd41;
	.param .b64 param1;
	st.param.b64 	[param1], %rd27;
	.param .b32 retval0;
	call.uni (retval0), 
	vprintf, 
	(
	param0, 
	param1
	);
	ld.param.b32 	%r134, [retval0];
	} // callseq 20
	st.local.f64 	[%rd4], %fd1;
	{ // callseq 21, 0
	.param .b64 param0;
	st.param.b64 	[param0], %rd41;
	.param .b64 param1;
	st.param.b64 	[param1], %rd27;
	.param .b32 retval0;
	call.uni (retval0), 
	vprintf, 
	(
	param0, 
	param1
	);
	ld.param.b32 	%r136, [retval0];
	} // callseq 21
	st.local.f64 	[%rd4], %fd1;
	{ // callseq 22, 0
	.param .b64 param0;
	st.param.b64 	[param0], %rd41;
	.param .b64 param1;
	st.param.b64 	[param1], %rd27;
	.param .b32 retval0;
	call.uni (retval0), 
	vprintf, 
	(
	param0, 
	param1
	);
	ld.param.b32 	%r138, [retval0];
	} // callseq 22
	st.local.f64 	[%rd4], %fd1;
	{ // callseq 23, 0
	.param .b64 param0;
	st.param.b64 	[param0], %rd41;
	.param .b64 param1;
	st.param.b64 	[param1], %rd27;
	.param .b32 retval0;
	call.uni (retval0), 
	vprintf, 
	(
	param0, 
	param1
	);
	ld.param.b32 	%r140, [retval0];
	} // callseq 23
	st.local.f64 	[%rd4], %fd1;
	{ // callseq 24, 0
	.param .b64 param0;
	st.param.b64 	[param0], %rd41;
	.param .b64 param1;
	st.param.b64 	[param1], %rd27;
	.param .b32 retval0;
	call.uni (retval0), 
	vprintf, 
	(
	param0, 
	param1
	);
	ld.param.b32 	%r142, [retval0];
	} // callseq 24
	st.local.f64 	[%rd4], %fd1;
	{ // callseq 25, 0
	.param .b64 param0;
	st.param.b64 	[param0], %rd41;
	.param .b64 param1;
	st.param.b64 	[param1], %rd27;
	.param .b32 retval0;
	call.uni (retval0), 
	vprintf, 
	(
	param0, 
	param1
	);
	ld.param.b32 	%r144, [retval0];
	} // callseq 25
$L__BB0_12:
	setp.eq.s32 	%p9, %r9, 0;
	@%p9 bra 	$L__BB0_18;
	and.b32  	%r10, %r89, 3;
	setp.lt.u32 	%p10, %r9, 4;
	@%p10 bra 	$L__BB0_15;
	st.local.f64 	[%rd4], %fd1;
	mov.u64 	%rd43, $str$2;
	cvta.global.u64 	%rd44, %rd43;
	{ // callseq 26, 0
	.param .b64 param0;
	st.param.b64 	[param0], %rd44;
	.param .b64 param1;
	st.param.b64 	[param1], %rd27;
	.param .b32 retval0;
	call.uni (retval0), 
	vprintf, 
	(
	param0, 
	param1
	);
	ld.param.b32 	%r146, [retval0];
	} // callseq 26
	st.local.f64 	[%rd4], %fd1;
	{ // callseq 27, 0
	.param .b64 param0;
	st.param.b64 	[param0], %rd44;
	.param .b64 param1;
	st.param.b64 	[param1], %rd27;
	.param .b32 retval0;
	call.uni (retval0), 
	vprintf, 
	(
	param0, 
	param1
	);
	ld.param.b32 	%r148, [retval0];
	} // callseq 27
	st.local.f64 	[%rd4], %fd1;
	{ // callseq 28, 0
	.param .b64 param0;
	st.param.b64 	[param0], %rd44;
	.param .b64 param1;
	st.param.b64 	[param1], %rd27;
	.param .b32 retval0;
	call.uni (retval0), 
	vprintf, 
	(
	param0, 
	param1
	);
	ld.param.b32 	%r150, [retval0];
	} // callseq 28
	st.local.f64 	[%rd4], %fd1;
	{ // callseq 29, 0
	.param .b64 param0;
	st.param.b64 	[param0], %rd44;
	.param .b64 param1;
	st.param.b64 	[param1], %rd27;
	.param .b32 retval0;
	call.uni (retval0), 
	vprintf, 
	(
	param0, 
	param1
	);
	ld.param.b32 	%r152, [retval0];
	} // callseq 29
$L__BB0_15:
	setp.eq.s32 	%p11, %r10, 0;
	@%p11 bra 	$L__BB0_18;
	mov.b32 	%r357, 0;
	mov.u64 	%rd46, $str$2;
$L__BB0_17:
	.pragma "nounroll";
	st.local.f64 	[%rd4], %fd1;
	cvta.global.u64 	%rd47, %rd46;
	{ // callseq 30, 0
	.param .b64 param0;
	st.param.b64 	[param0], %rd47;
	.param .b64 param1;
	st.param.b64 	[param1], %rd27;
	.param .b32 retval0;
	call.uni (retval0), 
	vprintf, 
	(
	param0, 
	param1
	);
	ld.param.b32 	%r155, [retval0];
	} // callseq 30
	add.s32 	%r357, %r357, 1;
	setp.ne.s32 	%p12, %r357, %r10;
	@%p12 bra 	$L__BB0_17;
$L__BB0_18:
	mov.u64 	%rd49, $str$3;
	cvta.global.u64 	%rd50, %rd49;
	{ // callseq 31, 0
	.param .b64 param0;
	st.param.b64 	[param0], %rd50;
	.param .b64 param1;
	st.param.b64 	[param1], 0;
	.param .b32 retval0;
	call.uni (retval0), 
	vprintf, 
	(
	param0, 
	param1
	);
	ld.param.b32 	%r158, [retval0];
	} // callseq 31
	add.s32 	%r160, %r88, 1;
	shr.u32 	%r13, %r160, 1;
	add.s32 	%r14, %r89, -1;
	and.b32  	%r15, %r89, 15;
	add.s32 	%r16, %r15, -1;
	and.b32  	%r17, %r89, 7;
	add.s32 	%r18, %r17, -1;
	and.b32  	%r19, %r89, 2147483632;
	and.b32  	%r20, %r89, 3;
	neg.s32 	%r381, %r19;
	mov.b32 	%r358, 0;
	mov.f32 	%f427, 0fFF7FFFFF;
	mov.f32 	%f426, 0f00000000;
	mov.u64 	%rd51, $str$4;
	mov.f32 	%f467, %f426;
$L__BB0_19:
	mov.f32 	%f5, %f427;
	setp.lt.s32 	%p13, %r89, 1;
	shl.b32 	%r26, %r358, 1;
	st.local.v2.u32 	[%rd4], {%r4, %r358};
	st.local.u32 	[%rd4+8], %r26;
	cvta.global.u64 	%rd52, %rd51;
	{ // callseq 32, 0
	.param .b64 param0;
	st.param.b64 	[param0], %rd52;
	.param .b64 param1;
	st.param.b64 	[param1], %rd27;
	.param .b32 retval0;
	call.uni (retval0), 
	vprintf, 
	(
	param0, 
	param1
	);
	ld.param.b32 	%r161, [retval0];
	} // callseq 32
	@%p13 bra 	$L__BB0_75;
	setp.lt.s32 	%p16, %r26, %r88;
	mov.f32 	%f445, 0fFF7FFFFF;
	@%p16 bra 	$L__BB0_62;
$L__BB0_21:
	add.s32 	%r33, %r26, 1;
	setp.ge.s32 	%p26, %r33, %r88;
	mov.f32 	%f444, 0fFF7FFFFF;
	@%p26 bra 	$L__BB0_76;
	setp.lt.u32 	%p27, %r14, 15;
	mul.lo.s32 	%r34, %r33, %r89;
	mov.f32 	%f444, 0f00000000;
	mov.b32 	%r362, 0;
	@%p27 bra 	$L__BB0_25;
	mov.f32 	%f444, 0f00000000;
	mov.b32 	%r360, 0;
$L__BB0_24:
	.pragma "nounroll";
	add.s32 	%r170, %r360, %r34;
	mul.wide.u32 	%rd76, %r170, 4;
	add.s64 	%rd77, %rd1, %rd76;
	ld.global.f32 	%f151, [%rd77];
	fma.rn.f32 	%f152, %f425, %f151, %f444;
	ld.global.f32 	%f153, [%rd77+4];
	fma.rn.f32 	%f154, %f425, %f153, %f152;
	ld.global.f32 	%f155, [%rd77+8];
	fma.rn.f32 	%f156, %f425, %f155, %f154;
	ld.global.f32 	%f157, [%rd77+12];
	fma.rn.f32 	%f158, %f425, %f157, %f156;
	ld.global.f32 	%f159, [%rd77+16];
	fma.rn.f32 	%f160, %f425, %f159, %f158;
	ld.global.f32 	%f161, [%rd77+20];
	fma.rn.f32 	%f162, %f425, %f161, %f160;
	ld.global.f32 	%f163, [%rd77+24];
	fma.rn.f32 	%f164, %f425, %f163, %f162;
	ld.global.f32 	%f165, [%rd77+28];
	fma.rn.f32 	%f166, %f425, %f165, %f164;
	ld.global.f32 	%f167, [%rd77+32];
	fma.rn.f32 	%f168, %f425, %f167, %f166;
	ld.global.f32 	%f169, [%rd77+36];
	fma.rn.f32 	%f170, %f425, %f169, %f168;
	ld.global.f32 	%f171, [%rd77+40];
	fma.rn.f32 	%f172, %f425, %f171, %f170;
	ld.global.f32 	%f173, [%rd77+44];
	fma.rn.f32 	%f174, %f425, %f173, %f172;
	ld.global.f32 	%f175, [%rd77+48];
	fma.rn.f32 	%f176, %f425, %f175, %f174;
	ld.global.f32 	%f177, [%rd77+52];
	fma.rn.f32 	%f178, %f425, %f177, %f176;
	ld.global.f32 	%f179, [%rd77+56];
	fma.rn.f32 	%f180, %f425, %f179, %f178;
	ld.global.f32 	%f181, [%rd77+60];
	fma.rn.f32 	%f444, %f425, %f181, %f180;
	add.s32 	%r360, %r360, 16;
	setp.ne.s32 	%p28, %r360, %r19;
	mov.u32 	%r362, %r19;
	@%p28 bra 	$L__BB0_24;
$L__BB0_25:
	setp.eq.s32 	%p29, %r15, 0;
	@%p29 bra 	$L__BB0_76;
	setp.lt.u32 	%p30, %r16, 7;
	@%p30 bra 	$L__BB0_28;
	add.s32 	%r171, %r362, %r34;
	mul.wide.u32 	%rd78, %r171, 4;
	add.s64 	%rd79, %rd1, %rd78;
	ld.global.f32 	%f183, [%rd79];
	fma.rn.f32 	%f184, %f425, %f183, %f444;
	cvt.u64.u32 	%rd80, %r34;
	cvt.u64.u32 	%rd81, %r362;
	add.s64 	%rd82, %rd81, %rd80;
	shl.b64 	%rd83, %rd82, 2;
	add.s64 	%rd84, %rd1, %rd83;
	ld.global.f32 	%f185, [%rd84+4];
	fma.rn.f32 	%f186, %f425, %f185, %f184;
	ld.global.f32 	%f187, [%rd84+8];
	fma.rn.f32 	%f188, %f425, %f187, %f186;
	ld.global.f32 	%f189, [%rd84+12];
	fma.rn.f32 	%f190, %f425, %f189, %f188;
	ld.global.f32 	%f191, [%rd84+16];
	fma.rn.f32 	%f192, %f425, %f191, %f190;
	ld.global.f32 	%f193, [%rd84+20];
	fma.rn.f32 	%f194, %f425, %f193, %f192;
	ld.global.f32 	%f195, [%rd84+24];
	fma.rn.f32 	%f196, %f425, %f195, %f194;
	ld.global.f32 	%f197, [%rd84+28];
	fma.rn.f32 	%f444, %f425, %f197, %f196;
	add.s32 	%r362, %r362, 8;
$L__BB0_28:
	setp.eq.s32 	%p31, %r17, 0;
	@%p31 bra 	$L__BB0_76;
	setp.lt.u32 	%p32, %r18, 3;
	@%p32 bra 	$L__BB0_31;
	add.s32 	%r172, %r362, %r34;
	mul.wide.u32 	%rd85, %r172, 4;
	add.s64 	%rd86, %rd1, %rd85;
	ld.global.f32 	%f199, [%rd86];
	fma.rn.f32 	%f200, %f425, %f199, %f444;
	cvt.u64.u32 	%rd87, %r34;
	cvt.u64.u32 	%rd88, %r362;
	add.s64 	%rd89, %rd88, %rd87;
	shl.b64 	%rd90, %rd89, 2;
	add.s64 	%rd91, %rd1, %rd90;
	ld.global.f32 	%f201, [%rd91+4];
	fma.rn.f32 	%f202, %f425, %f201, %f200;
	ld.global.f32 	%f203, [%rd91+8];
	fma.rn.f32 	%f204, %f425, %f203, %f202;
	ld.global.f32 	%f205, [%rd91+12];
	fma.rn.f32 	%f444, %f425, %f205, %f204;
	add.s32 	%r362, %r362, 4;
$L__BB0_31:
	setp.eq.s32 	%p33, %r20, 0;
	@%p33 bra 	$L__BB0_76;
	setp.eq.s32 	%p34, %r20, 1;
	add.s32 	%r173, %r362, %r34;
	mul.wide.u32 	%rd92, %r173, 4;
	add.s64 	%rd93, %rd1, %rd92;
	ld.global.f32 	%f206, [%rd93];
	fma.rn.f32 	%f444, %f425, %f206, %f444;
	@%p34 bra 	$L__BB0_76;
	setp.eq.s32 	%p35, %r20, 2;
	cvt.u64.u32 	%rd94, %r34;
	cvt.u64.u32 	%rd95, %r362;
	add.s64 	%rd96, %rd95, %rd94;
	shl.b64 	%rd97, %rd96, 2;
	add.s64 	%rd8, %rd1, %rd97;
	ld.global.f32 	%f207, [%rd8+4];
	fma.rn.f32 	%f444, %f425, %f207, %f444;
	@%p35 bra 	$L__BB0_76;
	ld.global.f32 	%f208, [%rd8+8];
	fma.rn.f32 	%f444, %f425, %f208, %f444;
	bra.uni 	$L__BB0_76;
$L__BB0_35:
	setp.lt.s32 	%p81, %r89, 1;
	@%p81 bra 	$L__BB0_47;
	div.rn.f32 	%f3, %f467, %f426;
	mul.lo.s32 	%r22, %r89, %r4;
	setp.lt.u32 	%p82, %r14, 7;
	mov.b32 	%r378, 0;
	@%p82 bra 	$L__BB0_39;
	and.b32  	%r378, %r89, 2147483640;
	neg.s32 	%r377, %r378;
	mul.wide.u32 	%rd187, %r22, 4;
	add.s64 	%rd188, %rd187, %rd3;
	add.s64 	%rd244, %rd188, 16;
$L__BB0_38:
	.pragma "nounroll";
	st.global.f32 	[%rd244+-16], %f3;
	st.global.f32 	[%rd244+-12], %f3;
	st.global.f32 	[%rd244+-8], %f3;
	st.global.f32 	[%rd244+-4], %f3;
	st.global.f32 	[%rd244], %f3;
	st.global.f32 	[%rd244+4], %f3;
	st.global.f32 	[%rd244+8], %f3;
	st.global.f32 	[%rd244+12], %f3;
	add.s32 	%r377, %r377, 8;
	add.s64 	%rd244, %rd244, 32;
	setp.ne.s32 	%p83, %r377, 0;
	@%p83 bra 	$L__BB0_38;
$L__BB0_39:
	setp.eq.s32 	%p84, %r17, 0;
	@%p84 bra 	$L__BB0_47;
	setp.lt.u32 	%p85, %r17, 4;
	@%p85 bra 	$L__BB0_42;
	add.s32 	%r282, %r378, %r22;
	mul.wide.u32 	%rd189, %r282, 4;
	add.s64 	%rd190, %rd3, %rd189;
	st.global.f32 	[%rd190], %f3;
	cvt.u64.u32 	%rd191, %r22;
	cvt.u64.u32 	%rd192, %r378;
	add.s64 	%rd193, %rd192, %rd191;
	shl.b64 	%rd194, %rd193, 2;
	add.s64 	%rd195, %rd3, %rd194;
	st.global.f32 	[%rd195+4], %f3;
	st.global.f32 	[%rd195+8], %f3;
	st.global.f32 	[%rd195+12], %f3;
	add.s32 	%r378, %r378, 4;
$L__BB0_42:
	setp.eq.s32 	%p86, %r20, 0;
	@%p86 bra 	$L__BB0_47;
	setp.eq.s32 	%p87, %r20, 1;
	@%p87 bra 	$L__BB0_45;
	add.s32 	%r283, %r378, %r22;
	mul.wide.u32 	%rd196, %r283, 4;
	add.s64 	%rd197, %rd3, %rd196;
	st.global.f32 	[%rd197], %f3;
	cvt.u64.u32 	%rd198, %r22;
	cvt.u64.u32 	%rd199, %r378;
	add.s64 	%rd200, %rd199, %rd198;
	shl.b64 	%rd201, %rd200, 2;
	add.s64 	%rd202, %rd3, %rd201;
	st.global.f32 	[%rd202+4], %f3;
	add.s32 	%r378, %r378, 2;
$L__BB0_45:
	and.b32  	%r284, %r89, 1;
	setp.eq.b32 	%p88, %r284, 1;
	not.pred 	%p89, %p88;
	@%p89 bra 	$L__BB0_47;
	add.s32 	%r285, %r378, %r22;
	mul.wide.u32 	%rd203, %r285, 4;
	add.s64 	%rd204, %rd3, %rd203;
	st.global.f32 	[%rd204], %f3;
$L__BB0_47:
	ld.param.u64 	%rd242, [_Z29flash_attention_forward_debugPKfS0_S0_PfS1_ii_param_4];
	setp.lt.s32 	%p90, %r89, 1;
	setp.lt.f32 	%p91, %f426, 0f00800000;
	mul.f32 	%f373, %f426, 0f4B000000;
	selp.f32 	%f374, %f373, %f426, %p91;
	selp.f32 	%f375, 0fC1B80000, 0f00000000, %p91;
	mov.b32 	%r286, %f374;
	add.s32 	%r287, %r286, -1059760811;
	and.b32  	%r288, %r287, -8388608;
	sub.s32 	%r289, %r286, %r288;
	mov.b32 	%f376, %r289;
	cvt.rn.f32.s32 	%f377, %r288;
	fma.rn.f32 	%f378, %f377, 0f34000000, %f375;
	add.f32 	%f379, %f376, 0fBF800000;
	fma.rn.f32 	%f380, %f379, 0fBE055027, 0f3E1039F6;
	fma.rn.f32 	%f381, %f380, %f379, 0fBDF8CDCC;
	fma.rn.f32 	%f382, %f381, %f379, 0f3E0F2955;
	fma.rn.f32 	%f383, %f382, %f379, 0fBE2AD8B9;
	fma.rn.f32 	%f384, %f383, %f379, 0f3E4CED0B;
	fma.rn.f32 	%f385, %f384, %f379, 0fBE7FFF22;
	fma.rn.f32 	%f386, %f385, %f379, 0f3EAAAA78;
	fma.rn.f32 	%f387, %f386, %f379, 0fBF000000;
	mul.f32 	%f388, %f379, %f387;
	fma.rn.f32 	%f389, %f388, %f379, %f379;
	fma.rn.f32 	%f390, %f378, 0f3F317218, %f389;
	setp.gt.u32 	%p92, %r286, 2139095039;
	fma.rn.f32 	%f391, %f374, 0f7F800000, 0f7F800000;
	selp.f32 	%f392, %f391, %f390, %p92;
	setp.eq.f32 	%p93, %f374, 0f00000000;
	selp.f32 	%f393, 0fFF800000, %f392, %p93;
	add.f32 	%f394, %f427, %f393;
	cvta.to.global.u64 	%rd205, %rd242;
	mul.wide.u32 	%rd206, %r4, 4;
	add.s64 	%rd15, %rd205, %rd206;
	st.global.f32 	[%rd15], %f394;
	st.local.u32 	[%rd4], %r4;
	mov.u64 	%rd207, $str$12;
	cvta.global.u64 	%rd208, %rd207;
	add.u64 	%rd209, %SP, 0;
	{ // callseq 76, 0
	.param .b64 param0;
	st.param.b64 	[param0], %rd208;
	.param .b64 param1;
	st.param.b64 	[param1], %rd209;
	.param .b32 retval0;
	call.uni (retval0), 
	vprintf, 
	(
	param0, 
	param1
	);
	ld.param.b32 	%r290, [retval0];
	} // callseq 76
	@%p90 bra 	$L__BB0_60;
	setp.lt.u32 	%p94, %r14, 15;
	mul.lo.s32 	%r77, %r89, %r4;
	mov.b32 	%r383, 0;
	@%p94 bra 	$L__BB0_51;
	mul.wide.u32 	%rd210, %r77, 4;
	add.s64 	%rd211, %rd210, %rd3;
	add.s64 	%rd245, %rd211, 32;
	mov.u64 	%rd212, $str$2;
$L__BB0_50:
	.pragma "nounroll";
	ld.global.f32 	%f395, [%rd245+-32];
	cvt.f64.f32 	%fd13, %f395;
	st.local.f64 	[%rd4], %fd13;
	cvta.global.u64 	%rd213, %rd212;
	{ // callseq 77, 0
	.param .b64 param0;
	st.param.b64 	[param0], %rd213;
	.param .b64 param1;
	st.param.b64 	[param1], %rd209;
	.param .b32 retval0;
	call.uni (retval0), 
	vprintf, 
	(
	param0, 
	param1
	);
	ld.param.b32 	%r293, [retval0];
	} // callseq 77
	ld.global.f32 	%f396, [%rd245+-28];
	cvt.f64.f32 	%fd14, %f396;
	st.local.f64 	[%rd4], %fd14;
	{ // callseq 78, 0
	.param .b64 param0;
	st.param.b64 	[param0], %rd213;
	.param .b64 param1;
	st.param.b64 	[param1], %rd209;
	.param .b32 retval0;
	call.uni (retval0), 
	vprintf, 
	(
	param0, 
	param1
	);
	ld.param.b32 	%r295, [retval0];
	} // callseq 78
	ld.global.f32 	%f397, [%rd245+-24];
	cvt.f64.f32 	%fd15, %f397;
	st.local.f64 	[%rd4], %fd15;
	{ // callseq 79, 0
	.param .b64 param0;
	st.param.b64 	[param0], %rd213;
	.param .b64 param1;
	st.param.b64 	[param1], %rd209;
	.param .b32 retval0;
	call.uni (retval0), 
	vprintf, 
	(
	param0, 
	param1
	);
	ld.param.b32 	%r297, [retval0];
	} // callseq 79
	ld.global.f32 	%f398, [%rd245+-20];
	cvt.f64.f32 	%fd16, %f398;
	st.local.f64 	[%rd4], %fd16;
	{ // callseq 80, 0
	.param .b64 param0;
	st.param.b64 	[param0], %rd213;
	.param .b64 param1;
	st.param.b64 	[param1], %rd209;
	.param .b32 retval0;
	call.uni (retval0), 
	vprintf, 
	(
	param0, 
	param1
	);
	ld.param.b32 	%r299, [retval0];
	} // callseq 80
	ld.global.f32 	%f399, [%rd245+-16];
	cvt.f64.f32 	%fd17, %f399;
	st.local.f64 	[%rd4], %fd17;
	{ // callseq 81, 0
	.param .b64 param0;
	st.param.b64 	[param0], %rd213;
	.param .b64 param1;
	st.param.b64 	[param1], %rd209;
	.param .b32 retval0;
	call.uni (retval0), 
	vprintf, 
	(
	param0, 
	param1
	);
	ld.param.b32 	%r301, [retval0];
	} // callseq 81
	ld.global.f32 	%f400, [%rd245+-12];
	cvt.f64.f32 	%fd18, %f400;
	st.local.f64 	[%rd4], %fd18;
	{ // callseq 82, 0
	.param .b64 param0;
	st.param.b64 	[param0], %rd213;
	.param .b64 param1;
	st.param.b64 	[param1], %rd209;
	.param .b32 retval0;
	call.uni (retval0), 
	vprintf, 
	(
	param0, 
	param1
	);
	ld.param.b32 	%r303, [retval0];
	} // callseq 82
	ld.global.f32 	%f401, [%rd245+-8];
	cvt.f64.f32 	%fd19, %f401;
	st.local.f64 	[%rd4], %fd19;
	{ // callseq 83, 0
	.param .b64 param0;
	st.param.b64 	[param0], %rd213;
	.param .b64 param1;
	st.param.b64 	[param1], %rd209;
	.param .b32 retval0;
	call.uni (retval0), 
	vprintf, 
	(
	param0, 
	param1
	);
	ld.param.b32 	%r305, [retval0];
	} // callseq 83
	ld.global.f32 	%f402, [%rd245+-4];
	cvt.f64.f32 	%fd20, %f402;
	st.local.f64 	[%rd4], %fd20;
	{ // callseq 84, 0
	.param .b64 param0;
	st.param.b64 	[param0], %rd213;
	.param .b64 param1;
	st.param.b64 	[param1], %rd209;
	.param .b32 retval0;
	call.uni (retval0), 
	vprintf, 
	(
	param0, 
	param1
	);
	ld.param.b32 	%r307, [retval0];
	} // callseq 84
	ld.global.f32 	%f403, [%rd245];
	cvt.f64.f32 	%fd21, %f403;
	st.local.f64 	[%rd4], %fd21;
	{ // callseq 85, 0
	.param .b64 param0;
	st.param.b64 	[param0], %rd213;
	.param .b64 param1;
	st.param.b64 	[param1], %rd209;
	.param .b32 retval0;
	call.uni (retval0), 
	vprintf, 
	(
	param0, 
	param1
	);
	ld.param.b32 	%r309, [retval0];
	} // callseq 85
	ld.global.f32 	%f404, [%rd245+4];
	cvt.f64.f32 	%fd22, %f404;
	st.local.f64 	[%rd4], %fd22;
	{ // callseq 86, 0
	.param .b64 param0;
	st.param.b64 	[param0], %rd213;
	.param .b64 param1;
	st.param.b64 	[param1], %rd209;
	.param .b32 retval0;
	call.uni (retval0), 
	vprintf, 
	(
	param0, 
	param1
	);
	ld.param.b32 	%r311, [retval0];
	} // callseq 86
	ld.global.f32 	%f405, [%rd245+8];
	cvt.f64.f32 	%fd23, %f405;
	st.local.f64 	[%rd4], %fd23;
	{ // callseq 87, 0
	.param .b64 param0;
	st.param.b64 	[param0], %rd213;
	.param .b64 param1;
	st.param.b64 	[param1], %rd209;
	.param .b32 retval0;
	call.uni (retval0), 
	vprintf, 
	(
	param0, 
	param1
	);
	ld.param.b32 	%r313, [retval0];
	} // callseq 87
	ld.global.f32 	%f406, [%rd245+12];
	cvt.f64.f32 	%fd24, %f406;
	st.local.f64 	[%rd4], %fd24;
	{ // callseq 88, 0
	.param .b64 param0;
	st.param.b64 	[param0], %rd213;
	.param .b64 param1;
	st.param.b64 	[param1], %rd209;
	.param .b32 retval0;
	call.uni (retval0), 
	vprintf, 
	(
	param0, 
	param1
	);
	ld.param.b32 	%r315, [retval0];
	} // callseq 88
	ld.global.f32 	%f407, [%rd245+16];
	cvt.f64.f32 	%fd25, %f407;
	st.local.f64 	[%rd4], %fd25;
	{ // callseq 89, 0
	.param .b64 param0;
	st.param.b64 	[param0], %rd213;
	.param .b64 param1;
	st.param.b64 	[param1], %rd209;
	.param .b32 retval0;
	call.uni (retval0), 
	vprintf, 
	(
	param0, 
	param1
	);
	ld.param.b32 	%r317, [retval0];
	} // callseq 89
	ld.global.f32 	%f408, [%rd245+20];
	cvt.f64.f32 	%fd26, %f408;
	st.local.f64 	[%rd4], %fd26;
	{ // callseq 90, 0
	.param .b64 param0;
	st.param.b64 	[param0], %rd213;
	.param .b64 param1;
	st.param.b64 	[param1], %rd209;
	.param .b32 retval0;
	call.uni (retval0), 
	vprintf, 
	(
	param0, 
	param1
	);
	ld.param.b32 	%r319, [retval0];
	} // callseq 90
	ld.global.f32 	%f409, [%rd245+24];
	cvt.f64.f32 	%fd27, %f409;
	st.local.f64 	[%rd4], %fd27;
	{ // callseq 91, 0
	.param .b64 param0;
	st.param.b64 	[param0], %rd213;
	.param .b64 param1;
	st.param.b64 	[param1], %rd209;
	.param .b32 retval0;
	call.uni (retval0), 
	vprintf, 
	(
	param0, 
	param1
	);
	ld.param.b32 	%r321, [retval0];
	} // callseq 91
	ld.global.f32 	%f410, [%rd245+28];
	cvt.f64.f32 	%fd28, %f410;
	st.local.f64 	[%rd4], %fd28;
	{ // callseq 92, 0
	.param .b64 param0;
	st.param.b64 	[param0], %rd213;
	.param .b64 param1;
	st.param.b64 	[param1], %rd209;
	.param .b32 retval0;
	call.uni (retval0), 
	vprintf, 
	(
	param0, 
	param1
	);
	ld.param.b32 	%r323, [retval0];
	} // callseq 92
	add.s32 	%r381, %r381, 16;
	add.s64 	%rd245, %rd245, 64;
	setp.ne.s32 	%p95, %r381, 0;
	mov.u32 	%r383, %r19;
	@%p95 bra 	$L__BB0_50;
$L__BB0_51:
	setp.eq.s32 	%p96, %r15, 0;
	@%p96 bra 	$L__BB0_60;
	setp.lt.u32 	%p97, %r15, 8;
	@%p97 bra 	$L__BB0_54;
	add.s32 	%r325, %r383, %r77;
	mul.wide.u32 	%rd215, %r325, 4;
	add.s64 	%rd216, %rd3, %rd215;
	ld.global.f32 	%f411, [%rd216];
	cvt.f64.f32 	%fd29, %f411;
	st.local.f64 	[%rd4], %fd29;
	mov.u64 	%rd217, $str$2;
	cvta.global.u64 	%rd218, %rd217;
	{ // callseq 93, 0
	.param .b64 param0;
	st.param.b64 	[param0], %rd218;
	.param .b64 param1;
	st.param.b64 	[param1], %rd209;
	.param .b32 retval0;
	call.uni (retval0), 
	vprintf, 
	(
	param0, 
	param1
	);
	ld.param.b32 	%r326, [retval0];
	} // callseq 93
	cvt.u64.u32 	%rd220, %r77;
	cvt.u64.u32 	%rd221, %r383;
	add.s64 	%rd222, %rd221, %rd220;
	shl.b64 	%rd223, %rd222, 2;
	add.s64 	%rd224, %rd3, %rd223;
	ld.global.f32 	%f412, [%rd224+4];
	cvt.f64.f32 	%fd30, %f412;
	st.local.f64 	[%rd4], %fd30;
	{ // callseq 94, 0
	.param .b64 param0;
	st.param.b64 	[param0], %rd218;
	.param .b64 param1;
	st.param.b64 	[param1], %rd209;
	.param .b32 retval0;
	call.uni (retval0), 
	vprintf, 
	(
	param0, 
	param1
	);
	ld.param.b32 	%r328, [retval0];
	} // callseq 94
	ld.global.f32 	%f413, [%rd224+8];
	cvt.f64.f32 	%fd31, %f413;
	st.local.f64 	[%rd4], %fd31;
	{ // callseq 95, 0
	.param .b64 param0;
	st.param.b64 	[param0], %rd218;
	.param .b64 param1;
	st.param.b64 	[param1], %rd209;
	.param .b32 retval0;
	call.uni (retval0), 
	vprintf, 
	(
	param0, 
	param1
	);
	ld.param.b32 	%r330, [retval0];
	} // callseq 95
	ld.global.f32 	%f414, [%rd224+12];
	cvt.f64.f32 	%fd32, %f414;
	st.local.f64 	[%rd4], %fd32;
	{ // callseq 96, 0
	.param .b64 param0;
	st.param.b64 	[param0], %rd218;
	.param .b64 param1;
	st.param.b64 	[param1], %rd209;
	.param .b32 retval0;
	call.uni (retval0), 
	vprintf, 
	(
	param0, 
	param1
	);
	ld.param.b32 	%r332, [retval0];
	} // callseq 96
	ld.global.f32 	%f415, [%rd224+16];
	cvt.f64.f32 	%fd33, %f415;
	st.local.f64 	[%rd4], %fd33;
	{ // callseq 97, 0
	.param .b64 param0;
	st.param.b64 	[param0], %rd218;
	.param .b64 param1;
	st.param.b64 	[param1], %rd209;
	.param .b32 retval0;
	call.uni (retval0), 
	vprintf, 
	(
	param0, 
	param1
	);
	ld.param.b32 	%r334, [retval0];
	} // callseq 97
	ld.global.f32 	%f416, [%rd224+20];
	cvt.f64.f32 	%fd34, %f416;
	st.local.f64 	[%rd4], %fd34;
	{ // callseq 98, 0
	.param .b64 param0;
	st.param.b64 	[param0], %rd218;
	.param .b64 param1;
	st.param.b64 	[param1], %rd209;
	.param .b32 retval0;
	call.uni (retval0), 
	vprintf, 
	(
	param0, 
	param1
	);
	ld.param.b32 	%r336, [retval0];
	} // callseq 98
	ld.global.f32 	%f417, [%rd224+24];
	cvt.f64.f32 	%fd35, %f417;
	st.local.f64 	[%rd4], %fd35;
	{ // callseq 99, 0
	.param .b64 param0;
	st.param.b64 	[param0], %rd218;
	.param .b64 param1;
	st.param.b64 	[param1], %rd209;
	.param .b32 retval0;
	call.uni (retval0), 
	vprintf, 
	(
	param0, 
	param1
	);
	ld.param.b32 	%r338, [retval0];
	} // callseq 99
	ld.global.f32 	%f418, [%rd224+28];
	cvt.f64.f32 	%fd36, %f418;
	st.local.f64 	[%rd4], %fd36;
	{ // callseq 100, 0
	.param .b64 param0;
	st.param.b64 	[param0], %rd218;
	.param .b64 param1;
	st.param.b64 	[param1], %rd209;
	.param .b32 retval0;
	call.uni (retval0), 
	vprintf, 
	(
	param0, 
	param1
	);
	ld.param.b32 	%r340, [retval0];
	} // callseq 100
	add.s32 	%r383, %r383, 8;
$L__BB0_54:
	setp.eq.s32 	%p98, %r17, 0;
	@%p98 bra 	$L__BB0_60;
	setp.lt.u32 	%p99, %r17, 4;
	@%p99 bra 	$L__BB0_57;
	add.s32 	%r342, %r383, %r77;
	mul.wide.u32 	%rd225, %r342, 4;
	add.s64 	%rd226, %rd3, %rd225;
	ld.global.f32 	%f419, [%rd226];
	cvt.f64.f32 	%fd37, %f419;
	st.local.f64 	[%rd4], %fd37;
	mov.u64 	%rd227, $str$2;
	cvta.global.u64 	%rd228, %rd227;
	{ // callseq 101, 0
	.param .b64 param0;
	st.param.b64 	[param0], %rd228;
	.param .b64 param1;
	st.param.b64 	[param1], %rd209;
	.param .b32 retval0;
	call.uni (retval0), 
	vprintf, 
	(
	param0, 
	param1
	);
	ld.param.b32 	%r343, [retval0];
	} // callseq 101
	cvt.u64.u32 	%rd230, %r77;
	cvt.u64.u32 	%rd231, %r383;
	add.s64 	%rd232, %rd231, %rd230;
	shl.b64 	%rd233, %rd232, 2;
	add.s64 	%rd234, %rd3, %rd233;
	ld.global.f32 	%f420, [%rd234+4];
	cvt.f64.f32 	%fd38, %f420;
	st.local.f64 	[%rd4], %fd38;
	{ // callseq 102, 0
	.param .b64 param0;
	st.param.b64 	[param0], %rd228;
	.param .b64 param1;
	st.param.b64 	[param1], %rd209;
	.param .b32 retval0;
	call.uni (retval0), 
	vprintf, 
	(
	param0, 
	param1
	);
	ld.param.b32 	%r345, [retval0];
	} // callseq 102
	ld.global.f32 	%f421, [%rd234+8];
	cvt.f64.f32 	%fd39, %f421;
	st.local.f64 	[%rd4], %fd39;
	{ // callseq 103, 0
	.param .b64 param0;
	st.param.b64 	[param0], %rd228;
	.param .b64 param1;
	st.param.b64 	[param1], %rd209;
	.param .b32 retval0;
	call.uni (retval0), 
	vprintf, 
	(
	param0, 
	param1
	);
	ld.param.b32 	%r347, [retval0];
	} // callseq 103
	ld.global.f32 	%f422, [%rd234+12];
	cvt.f64.f32 	%fd40, %f422;
	st.local.f64 	[%rd4], %fd40;
	{ // callseq 104, 0
	.param .b64 param0;
	st.param.b64 	[param0], %rd228;
	.param .b64 param1;
	st.param.b64 	[param1], %rd209;
	.param .b32 retval0;
	call.uni (retval0), 
	vprintf, 
	(
	param0, 
	param1
	);
	ld.param.b32 	%r349, [retval0];
	} // callseq 104
	add.s32 	%r383, %r383, 4;
$L__BB0_57:
	setp.eq.s32 	%p100, %r20, 0;
	@%p100 bra 	$L__BB0_60;
	add.s32 	%r351, %r383, %r77;
	mul.wide.u32 	%rd235, %r351, 4;
	add.s64 	%rd246, %rd3, %rd235;
	neg.s32 	%r385, %r20;
	mov.u64 	%rd236, $str$2;
$L__BB0_59:
	.pragma "nounroll";
	ld.global.f32 	%f423, [%rd246];
	cvt.f64.f32 	%fd41, %f423;
	st.local.f64 	[%rd4], %fd41;
	cvta.global.u64 	%rd237, %rd236;
	{ // callseq 105, 0
	.param .b64 param0;
	st.param.b64 	[param0], %rd237;
	.param .b64 param1;
	st.param.b64 	[param1], %rd209;
	.param .b32 retval0;
	call.uni (retval0), 
	vprintf, 
	(
	param0, 
	param1
	);
	ld.param.b32 	%r352, [retval0];
	} // callseq 105
	add.s64 	%rd246, %rd246, 4;
	add.s32 	%r385, %r385, 1;
	setp.ne.s32 	%p101, %r385, 0;
	@%p101 bra 	$L__BB0_59;
$L__BB0_60:
	ld.global.f32 	%f424, [%rd15];
	cvt.f64.f32 	%fd42, %f424;
	st.local.f64 	[%rd4], %fd42;
	mov.u64 	%rd239, $str$13;
	cvta.global.u64 	%rd240, %rd239;
	{ // callseq 106, 0
	.param .b64 param0;
	st.param.b64 	[param0], %rd240;
	.param .b64 param1;
	st.param.b64 	[param1], %rd209;
	.param .b32 retval0;
	call.uni (retval0), 
	vprintf, 
	(
	param0, 
	param1
	);
	ld.param.b32 	%r354, [retval0];
	} // callseq 106
$L__BB0_61:
	ret;
$L__BB0_62:
	setp.lt.u32 	%p17, %r14, 15;
	mul.lo.s32 	%r42, %r26, %r89;
	mov.f32 	%f445, 0f00000000;
	mov.b32 	%r365, 0;
	@%p17 bra 	$L__BB0_65;
	mul.wide.u32 	%rd54, %r42, 4;
	add.s64 	%rd55, %rd1, %rd54;
	add.s64 	%rd243, %rd55, 32;
	mov.f32 	%f445, 0f00000000;
	mov.u32 	%r359, %r381;
$L__BB0_64:
	.pragma "nounroll";
	ld.global.f32 	%f89, [%rd243+-32];
	fma.rn.f32 	%f90, %f425, %f89, %f445;
	ld.global.f32 	%f91, [%rd243+-28];
	fma.rn.f32 	%f92, %f425, %f91, %f90;
	ld.global.f32 	%f93, [%rd243+-24];
	fma.rn.f32 	%f94, %f425, %f93, %f92;
	ld.global.f32 	%f95, [%rd243+-20];
	fma.rn.f32 	%f96, %f425, %f95, %f94;
	ld.global.f32 	%f97, [%rd243+-16];
	fma.rn.f32 	%f98, %f425, %f97, %f96;
	ld.global.f32 	%f99, [%rd243+-12];
	fma.rn.f32 	%f100, %f425, %f99, %f98;
	ld.global.f32 	%f101, [%rd243+-8];
	fma.rn.f32 	%f102, %f425, %f101, %f100;
	ld.global.f32 	%f103, [%rd243+-4];
	fma.rn.f32 	%f104, %f425, %f103, %f102;
	ld.global.f32 	%f105, [%rd243];
	fma.rn.f32 	%f106, %f425, %f105, %f104;
	ld.global.f32 	%f107, [%rd243+4];
	fma.rn.f32 	%f108, %f425, %f107, %f106;
	ld.global.f32 	%f109, [%rd243+8];
	fma.rn.f32 	%f110, %f425, %f109, %f108;
	ld.global.f32 	%f111, [%rd243+12];
	fma.rn.f32 	%f112, %f425, %f111, %f110;
	ld.global.f32 	%f113, [%rd243+16];
	fma.rn.f32 	%f114, %f425, %f113, %f112;
	ld.global.f32 	%f115, [%rd243+20];
	fma.rn.f32 	%f116, %f425, %f115, %f114;
	ld.global.f32 	%f117, [%rd243+24];
	fma.rn.f32 	%f118, %f425, %f117, %f116;
	ld.global.f32 	%f119, [%rd243+28];
	fma.rn.f32 	%f445, %f425, %f119, %f118;
	add.s32 	%r359, %r359, 16;
	add.s64 	%rd243, %rd243, 64;
	setp.eq.s32 	%p18, %r359, 0;
	mov.u32 	%r365, %r19;
	@%p18 bra 	$L__BB0_65;
	bra.uni 	$L__BB0_64;
$L__BB0_65:
	setp.eq.s32 	%p19, %r15, 0;
	@%p19 bra 	$L__BB0_21;
	setp.lt.u32 	%p20, %r16, 7;
	@%p20 bra 	$L__BB0_68;
	add.s32 	%r165, %r365, %r42;
	mul.wide.u32 	%rd56, %r165, 4;
	add.s64 	%rd57, %rd1, %rd56;
	ld.global.f32 	%f121, [%rd57];
	fma.rn.f32 	%f122, %f425, %f121, %f445;
	cvt.u64.u32 	%rd58, %r42;
	cvt.u64.u32 	%rd59, %r365;
	add.s64 	%rd60, %rd59, %rd58;
	shl.b64 	%rd61, %rd60, 2;
	add.s64 	%rd62, %rd1, %rd61;
	ld.global.f32 	%f123, [%rd62+4];
	fma.rn.f32 	%f124, %f425, %f123, %f122;
	ld.global.f32 	%f125, [%rd62+8];
	fma.rn.f32 	%f126, %f425, %f125, %f124;
	ld.global.f32 	%f127, [%rd62+12];
	fma.rn.f32 	%f128, %f425, %f127, %f126;
	ld.global.f32 	%f129, [%rd62+16];
	fma.rn.f32 	%f130, %f425, %f129, %f128;
	ld.global.f32 	%f131, [%rd62+20];
	fma.rn.f32 	%f132, %f425, %f131, %f130;
	ld.global.f32 	%f133, [%rd62+24];
	fma.rn.f32 	%f134, %f425, %f133, %f132;
	ld.global.f32 	%f135, [%rd62+28];
	fma.rn.f32 	%f445, %f425, %f135, %f134;
	add.s32 	%r365, %r365, 8;
$L__BB0_68:
	setp.eq.s32 	%p21, %r17, 0;
	@%p21 bra 	$L__BB0_21;
	setp.lt.u32 	%p22, %r18, 3;
	@%p22 bra 	$L__BB0_71;
	add.s32 	%r166, %r365, %r42;
	mul.wide.u32 	%rd63, %r166, 4;
	add.s64 	%rd64, %rd1, %rd63;
	ld.global.f32 	%f137, [%rd64];
	fma.rn.f32 	%f138, %f425, %f137, %f445;
	cvt.u64.u32 	%rd65, %r42;
	cvt.u64.u32 	%rd66, %r365;
	add.s64 	%rd67, %rd66, %rd65;
	shl.b64 	%rd68, %rd67, 2;
	add.s64 	%rd69, %rd1, %rd68;
	ld.global.f32 	%f139, [%rd69+4];
	fma.rn.f32 	%f140, %f425, %f139, %f138;
	ld.global.f32 	%f141, [%rd69+8];
	fma.rn.f32 	%f142, %f425, %f141, %f140;
	ld.global.f32 	%f143, [%rd69+12];
	fma.rn.f32 	%f445, %f425, %f143, %f142;
	add.s32 	%r365, %r365, 4;
$L__BB0_71:
	setp.eq.s32 	%p23, %r20, 0;
	@%p23 bra 	$L__BB0_21;
	setp.eq.s32 	%p24, %r20, 1;
	add.s32 	%r167, %r365, %r42;
	mul.wide.u32 	%rd70, %r167, 4;
	add.s64 	%rd71, %rd1, %rd70;
	ld.global.f32 	%f144, [%rd71];
	fma.rn.f32 	%f445, %f425, %f144, %f445;
	@%p24 bra 	$L__BB0_21;
	setp.eq.s32 	%p25, %r20, 2;
	cvt.u64.u32 	%rd72, %r42;
	cvt.u64.u32 	%rd73, %r365;
	add.s64 	%rd74, %rd73, %rd72;
	shl.b64 	%rd75, %rd74, 2;
	add.s64 	%rd10, %rd1, %rd75;
	ld.global.f32 	%f145, [%rd10+4];
	fma.rn.f32 	%f445, %f425, %f145, %f445;
	@%p25 bra 	$L__BB0_21;
	ld.global.f32 	%f146, [%rd10+8];
	fma.rn.f32 	%f445, %f425, %f146, %f445;
	bra.uni 	$L__BB0_21;
$L__BB0_75:
	setp.lt.s32 	%p14, %r26, %r88;
	selp.f32 	%f445, 0f00000000, 0fFF7FFFFF, %p14;
	add.s32 	%r163, %r26, 1;
	setp.lt.s32 	%p15, %r163, %r88;
	selp.f32 	%f444, 0f00000000, 0fFF7FFFFF, %p15;
$L__BB0_76:
	setp.lt.s32 	%p36, %r89, 1;
	st.local.u32 	[%rd4], %r4;
	mov.u64 	%rd98, $str$5;
	cvta.global.u64 	%rd99, %rd98;
	add.u64 	%rd100, %SP, 0;
	{ // callseq 33, 0
	.param .b64 param0;
	st.param.b64 	[param0], %rd99;
	.param .b64 param1;
	st.param.b64 	[param1], %rd100;
	.param .b32 retval0;
	call.uni (retval0), 
	vprintf, 
	(
	param0, 
	param1
	);
	ld.param.b32 	%r174, [retval0];
	} // callseq 33
	cvt.f64.f32 	%fd3, %f445;
	st.local.f64 	[%rd4], %fd3;
	mov.u64 	%rd101, $str$2;
	cvta.global.u64 	%rd102, %rd101;
	{ // callseq 34, 0
	.param .b64 param0;
	st.param.b64 	[param0], %rd102;
	.param .b64 param1;
	st.param.b64 	[param1], %rd100;
	.param .b32 retval0;
	call.uni (retval0), 
	vprintf, 
	(
	param0, 
	param1
	);
	ld.param.b32 	%r176, [retval0];
	} // callseq 34
	cvt.f64.f32 	%fd4, %f444;
	st.local.f64 	[%rd4], %fd4;
	{ // callseq 35, 0
	.param .b64 param0;
	st.param.b64 	[param0], %rd102;
	.param .b64 param1;
	st.param.b64 	[param1], %rd100;
	.param .b32 retval0;
	call.uni (retval0), 
	vprintf, 
	(
	param0, 
	param1
	);
	ld.param.b32 	%r178, [retval0];
	} // callseq 35
	mov.u64 	%rd103, $str$3;
	cvta.global.u64 	%rd104, %rd103;
	{ // callseq 36, 0
	.param .b64 param0;
	st.param.b64 	[param0], %rd104;
	.param .b64 param1;
	st.param.b64 	[param1], 0;
	.param .b32 retval0;
	call.uni (retval0), 
	vprintf, 
	(
	param0, 
	param1
	);
	ld.param.b32 	%r180, [retval0];
	} // callseq 36
	max.f32 	%f209, %f445, 0fFF7FFFFF;
	setp.gt.f32 	%p37, %f444, %f209;
	selp.f32 	%f210, %f444, %f209, %p37;
	cvt.f64.f32 	%fd5, %f210;
	st.local.v2.u32 	[%rd4], {%r4, %r358};
	st.local.f64 	[%rd4+8], %fd5;
	mov.u64 	%rd105, $str$6;
	cvta.global.u64 	%rd106, %rd105;
	{ // callseq 37, 0
	.param .b64 param0;
	st.param.b64 	[param0], %rd106;
	.param .b64 param1;
	st.param.b64 	[param1], %rd100;
	.param .b32 retval0;
	call.uni (retval0), 
	vprintf, 
	(
	param0, 
	param1
	);
	ld.param.b32 	%r182, [retval0];
	} // callseq 37
	setp.gt.f32 	%p38, %f5, %f210;
	selp.f32 	%f427, %f5, %f210, %p38;
	cvt.f64.f32 	%fd6, %f5;
	cvt.f64.f32 	%fd7, %f427;
	st.local.u32 	[%rd4], %r4;
	st.local.f64 	[%rd4+8], %fd6;
	st.local.f64 	[%rd4+16], %fd7;
	mov.u64 	%rd107, $str$7;
	cvta.global.u64 	%rd108, %rd107;
	{ // callseq 38, 0
	.param .b64 param0;
	st.param.b64 	[param0], %rd108;
	.param .b64 param1;
	st.param.b64 	[param1], %rd100;
	.param .b32 retval0;
	call.uni (retval0), 
	vprintf, 
	(
	param0, 
	param1
	);
	ld.param.b32 	%r184, [retval0];
	} // callseq 38
	sub.f32 	%f211, %f5, %f427;
	fma.rn.f32 	%f212, %f211, 0f3BBB989D, 0f3F000000;
	cvt.sat.f32.f32 	%f213, %f212;
	mov.f32 	%f214, 0f4B400001;
	mov.f32 	%f215, 0f437C0000;
	fma.rm.f32 	%f216, %f213, %f215, %f214;
	add.f32 	%f217, %f216, 0fCB40007F;
	neg.f32 	%f218, %f217;
	fma.rn.f32 	%f219, %f211, 0f3FB8AA3B, %f218;
	fma.rn.f32 	%f220, %f211, 0f32A57060, %f219;
	mov.b32 	%r186, %f216;
	shl.b32 	%r187, %r186, 23;
	mov.b32 	%f221, %r187;
	ex2.approx.ftz.f32 	%f222, %f220;
	mul.f32 	%f39, %f222, %f221;
	mul.f32 	%f40, %f426, %f39;
	@%p36 bra 	$L__BB0_83;
	setp.lt.u32 	%p39, %r14, 3;
	@%p39 bra 	$L__BB0_80;
	mov.b32 	%r367, 0;
$L__BB0_79:
	mul.f32 	%f224, %f39, %f467;
	mul.f32 	%f225, %f39, %f224;
	mul.f32 	%f226, %f39, %f225;
	mul.f32 	%f467, %f39, %f226;
	add.s32 	%r367, %r367, 4;
	and.b32  	%r189, %r89, 2147483644;
	setp.ne.s32 	%p40, %r367, %r189;
	@%p40 bra 	$L__BB0_79;
$L__BB0_80:
	setp.eq.s32 	%p41, %r20, 0;
	@%p41 bra 	$L__BB0_83;
	setp.eq.s32 	%p42, %r20, 1;
	mul.f32 	%f467, %f39, %f467;
	@%p42 bra 	$L__BB0_83;
	setp.eq.s32 	%p43, %r20, 2;
	mul.f32 	%f227, %f39, %f467;
	mul.f32 	%f228, %f39, %f227;
	selp.f32 	%f467, %f227, %f228, %p43;
$L__BB0_83:
	cvt.f64.f32 	%fd8, %f39;
	cvt.f64.f32 	%fd9, %f40;
	st.local.u32 	[%rd4], %r4;
	st.local.f64 	[%rd4+8], %fd8;
	st.local.f64 	[%rd4+16], %fd9;
	mov.u64 	%rd109, $str$8;
	cvta.global.u64 	%rd110, %rd109;
	{ // callseq 39, 0
	.param .b64 param0;
	st.param.b64 	[param0], %rd110;
	.param .b64 param1;
	st.param.b64 	[param1], %rd100;
	.param .b32 retval0;
	call.uni (retval0), 
	vprintf, 
	(
	param0, 
	param1
	);
	ld.param.b32 	%r190, [retval0];
	} // callseq 39
	setp.ge.s32 	%p44, %r26, %r88;
	mov.f32 	%f450, 0f00000000;
	@%p44 bra 	$L__BB0_85;
	sub.f32 	%f230, %f445, %f427;
	fma.rn.f32 	%f231, %f230, 0f3BBB989D, 0f3F000000;
	cvt.sat.f32.f32 	%f232, %f231;
	mov.f32 	%f233, 0f4B400001;
	mov.f32 	%f234, 0f437C0000;
	fma.rm.f32 	%f235, %f232, %f234, %f233;
	add.f32 	%f236, %f235, 0fCB40007F;
	neg.f32 	%f237, %f236;
	fma.rn.f32 	%f238, %f230, 0f3FB8AA3B, %f237;
	fma.rn.f32 	%f239, %f230, 0f32A57060, %f238;
	mov.b32 	%r192, %f235;
	shl.b32 	%r193, %r192, 23;
	mov.b32 	%f240, %r193;
	ex2.approx.ftz.f32 	%f241, %f239;
	mul.f32 	%f450, %f241, %f240;
$L__BB0_85:
	setp.ge.s32 	%p45, %r26, %r88;
	setp.lt.s32 	%p46, %r89, 1;
	cvt.f64.f32 	%fd10, %f450;
	st.local.v2.u32 	[%rd4], {%r4, %r26};
	st.local.f64 	[%rd4+8], %fd10;
	mov.u64 	%rd112, $str$9;
	cvta.global.u64 	%rd113, %rd112;
	{ // callseq 40, 0
	.param .b64 param0;
	st.param.b64 	[param0], %rd113;
	.param .b64 param1;
	st.param.b64 	[param1], %rd100;
	.param .b32 retval0;
	call.uni (retval0), 
	vprintf, 
	(
	param0, 
	param1
	);
	ld.param.b32 	%r194, [retval0];
	} // callseq 40
	add.f32 	%f50, %f40, %f450;
	or.pred  	%p47, %p45, %p46;
	@%p47 bra 	$L__BB0_99;
	setp.lt.u32 	%p48, %r14, 15;
	mul.lo.s32 	%r50, %r26, %r89;
	mov.b32 	%r370, 0;
	@%p48 bra 	$L__BB0_89;
	mov.b32 	%r368, 0;
$L__BB0_88:
	.pragma "nounroll";
	add.s32 	%r198, %r368, %r50;
	mul.wide.u32 	%rd115, %r198, 4;
	add.s64 	%rd116, %rd2, %rd115;
	ld.global.f32 	%f243, [%rd116];
	fma.rn.f32 	%f244, %f450, %f243, %f467;
	ld.global.f32 	%f245, [%rd116+4];
	fma.rn.f32 	%f246, %f450, %f245, %f244;
	ld.global.f32 	%f247, [%rd116+8];
	fma.rn.f32 	%f248, %f450, %f247, %f246;
	ld.global.f32 	%f249, [%rd116+12];
	fma.rn.f32 	%f250, %f450, %f249, %f248;
	ld.global.f32 	%f251, [%rd116+16];
	fma.rn.f32 	%f252, %f450, %f251, %f250;
	ld.global.f32 	%f253, [%rd116+20];
	fma.rn.f32 	%f254, %f450, %f253, %f252;
	ld.global.f32 	%f255, [%rd116+24];
	fma.rn.f32 	%f256, %f450, %f255, %f254;
	ld.global.f32 	%f257, [%rd116+28];
	fma.rn.f32 	%f258, %f450, %f257, %f256;
	ld.global.f32 	%f259, [%rd116+32];
	fma.rn.f32 	%f260, %f450, %f259, %f258;
	ld.global.f32 	%f261, [%rd116+36];
	fma.rn.f32 	%f262, %f450, %f261, %f260;
	ld.global.f32 	%f263, [%rd116+40];
	fma.rn.f32 	%f264, %f450, %f263, %f262;
	ld.global.f32 	%f265, [%rd116+44];
	fma.rn.f32 	%f266, %f450, %f265, %f264;
	ld.global.f32 	%f267, [%rd116+48];
	fma.rn.f32 	%f268, %f450, %f267, %f266;
	ld.global.f32 	%f269, [%rd116+52];
	fma.rn.f32 	%f270, %f450, %f269, %f268;
	ld.global.f32 	%f271, [%rd116+56];
	fma.rn.f32 	%f272, %f450, %f271, %f270;
	ld.global.f32 	%f273, [%rd116+60];
	fma.rn.f32 	%f467, %f450, %f273, %f272;
	add.s32 	%r368, %r368, 16;
	setp.ne.s32 	%p49, %r368, %r19;
	mov.u32 	%r370, %r19;
	@%p49 bra 	$L__BB0_88;
$L__BB0_89:
	setp.eq.s32 	%p50, %r15, 0;
	@%p50 bra 	$L__BB0_99;
	setp.lt.u32 	%p51, %r16, 7;
	@%p51 bra 	$L__BB0_92;
	add.s32 	%r199, %r370, %r50;
	mul.wide.u32 	%rd117, %r199, 4;
	add.s64 	%rd118, %rd2, %rd117;
	ld.global.f32 	%f275, [%rd118];
	fma.rn.f32 	%f276, %f450, %f275, %f467;
	cvt.u64.u32 	%rd119, %r50;
	cvt.u64.u32 	%rd120, %r370;
	add.s64 	%rd121, %rd120, %rd119;
	shl.b64 	%rd122, %rd121, 2;
	add.s64 	%rd123, %rd2, %rd122;
	ld.global.f32 	%f277, [%rd123+4];
	fma.rn.f32 	%f278, %f450, %f277, %f276;
	ld.global.f32 	%f279, [%rd123+8];
	fma.rn.f32 	%f280, %f450, %f279, %f278;
	ld.global.f32 	%f281, [%rd123+12];
	fma.rn.f32 	%f282, %f450, %f281, %f280;
	ld.global.f32 	%f283, [%rd123+16];
	fma.rn.f32 	%f284, %f450, %f283, %f282;
	ld.global.f32 	%f285, [%rd123+20];
	fma.rn.f32 	%f286, %f450, %f285, %f284;
	ld.global.f32 	%f287, [%rd123+24];
	fma.rn.f32 	%f288, %f450, %f287, %f286;
	ld.global.f32 	%f289, [%rd123+28];
	fma.rn.f32 	%f467, %f450, %f289, %f288;
	add.s32 	%r370, %r370, 8;
$L__BB0_92:
	setp.eq.s32 	%p52, %r17, 0;
	@%p52 bra 	$L__BB0_99;
	setp.lt.u32 	%p53, %r18, 3;
	@%p53 bra 	$L__BB0_95;
	add.s32 	%r200, %r370, %r50;
	mul.wide.u32 	%rd124, %r200, 4;
	add.s64 	%rd125, %rd2, %rd124;
	ld.global.f32 	%f291, [%rd125];
	fma.rn.f32 	%f292, %f450, %f291, %f467;
	cvt.u64.u32 	%rd126, %r50;
	cvt.u64.u32 	%rd127, %r370;
	add.s64 	%rd128, %rd127, %rd126;
	shl.b64 	%rd129, %rd128, 2;
	add.s64 	%rd130, %rd2, %rd129;
	ld.global.f32 	%f293, [%rd130+4];
	fma.rn.f32 	%f294, %f450, %f293, %f292;
	ld.global.f32 	%f295, [%rd130+8];
	fma.rn.f32 	%f296, %f450, %f295, %f294;
	ld.global.f32 	%f297, [%rd130+12];
	fma.rn.f32 	%f467, %f450, %f297, %f296;
	add.s32 	%r370, %r370, 4;
$L__BB0_95:
	setp.eq.s32 	%p54, %r20, 0;
	@%p54 bra 	$L__BB0_99;
	setp.eq.s32 	%p55, %r20, 1;
	add.s32 	%r201, %r370, %r50;
	mul.wide.u32 	%rd131, %r201, 4;
	add.s64 	%rd132, %rd2, %rd131;
	ld.global.f32 	%f298, [%rd132];
	fma.rn.f32 	%f467, %f450, %f298, %f467;
	@%p55 bra 	$L__BB0_99;
	setp.eq.s32 	%p56, %r20, 2;
	cvt.u64.u32 	%rd133, %r50;
	cvt.u64.u32 	%rd134, %r370;
	add.s64 	%rd135, %rd134, %rd133;
	shl.b64 	%rd136, %rd135, 2;
	add.s64 	%rd11, %rd2, %rd136;
	ld.global.f32 	%f299, [%rd11+4];
	fma.rn.f32 	%f467, %f450, %f299, %f467;
	@%p56 bra 	$L__BB0_99;
	ld.global.f32 	%f300, [%rd11+8];
	fma.rn.f32 	%f467, %f450, %f300, %f467;
$L__BB0_99:
	add.s32 	%r58, %r26, 1;
	setp.ge.s32 	%p57, %r58, %r88;
	mov.f32 	%f459, 0f00000000;
	@%p57 bra 	$L__BB0_101;
	sub.f32 	%f302, %f444, %f427;
	fma.rn.f32 	%f303, %f302, 0f3BBB989D, 0f3F000000;
	cvt.sat.f32.f32 	%f304, %f303;
	mov.f32 	%f305, 0f4B400001;
	mov.f32 	%f306, 0f437C0000;
	fma.rm.f32 	%f307, %f304, %f306, %f305;
	add.f32 	%f308, %f307, 0fCB40007F;
	neg.f32 	%f309, %f308;
	fma.rn.f32 	%f310, %f302, 0f3FB8AA3B, %f309;
	fma.rn.f32 	%f311, %f302, 0f32A57060, %f310;
	mov.b32 	%r202, %f307;
	shl.b32 	%r203, %r202, 23;
	mov.b32 	%f312, %r203;
	ex2.approx.ftz.f32 	%f313, %f311;
	mul.f32 	%f459, %f313, %f312;
$L__BB0_101:
	setp.ge.s32 	%p58, %r58, %r88;
	setp.lt.s32 	%p59, %r89, 1;
	cvt.f64.f32 	%fd11, %f459;
	st.local.v2.u32 	[%rd4], {%r4, %r58};
	st.local.f64 	[%rd4+8], %fd11;
	cvta.global.u64 	%rd138, %rd112;
	{ // callseq 41, 0
	.param .b64 param0;
	st.param.b64 	[param0], %rd138;
	.param .b64 param1;
	st.param.b64 	[param1], %rd100;
	.param .b32 retval0;
	call.uni (retval0), 
	vprintf, 
	(
	param0, 
	param1
	);
	ld.param.b32 	%r204, [retval0];
	} // callseq 41
	add.f32 	%f426, %f50, %f459;
	or.pred  	%p60, %p58, %p59;
	@%p60 bra 	$L__BB0_115;
	setp.lt.u32 	%p61, %r14, 15;
	mul.lo.s32 	%r59, %r58, %r89;
	mov.b32 	%r374, 0;
	@%p61 bra 	$L__BB0_105;
	mov.b32 	%r372, 0;
$L__BB0_104:
	.pragma "nounroll";
	add.s32 	%r208, %r372, %r59;
	mul.wide.u32 	%rd140, %r208, 4;
	add.s64 	%rd141, %rd2, %rd140;
	ld.global.f32 	%f315, [%rd141];
	fma.rn.f32 	%f316, %f459, %f315, %f467;
	ld.global.f32 	%f317, [%rd141+4];
	fma.rn.f32 	%f318, %f459, %f317, %f316;
	ld.global.f32 	%f319, [%rd141+8];
	fma.rn.f32 	%f320, %f459, %f319, %f318;
	ld.global.f32 	%f321, [%rd141+12];
	fma.rn.f32 	%f322, %f459, %f321, %f320;
	ld.global.f32 	%f323, [%rd141+16];
	fma.rn.f32 	%f324, %f459, %f323, %f322;
	ld.global.f32 	%f325, [%rd141+20];
	fma.rn.f32 	%f326, %f459, %f325, %f324;
	ld.global.f32 	%f327, [%rd141+24];
	fma.rn.f32 	%f328, %f459, %f327, %f326;
	ld.global.f32 	%f329, [%rd141+28];
	fma.rn.f32 	%f330, %f459, %f329, %f328;
	ld.global.f32 	%f331, [%rd141+32];
	fma.rn.f32 	%f332, %f459, %f331, %f330;
	ld.global.f32 	%f333, [%rd141+36];
	fma.rn.f32 	%f334, %f459, %f333, %f332;
	ld.global.f32 	%f335, [%rd141+40];
	fma.rn.f32 	%f336, %f459, %f335, %f334;
	ld.global.f32 	%f337, [%rd141+44];
	fma.rn.f32 	%f338, %f459, %f337, %f336;
	ld.global.f32 	%f339, [%rd141+48];
	fma.rn.f32 	%f340, %f459, %f339, %f338;
	ld.global.f32 	%f341, [%rd141+52];
	fma.rn.f32 	%f342, %f459, %f341, %f340;
	ld.global.f32 	%f343, [%rd141+56];
	fma.rn.f32 	%f344, %f459, %f343, %f342;
	ld.global.f32 	%f345, [%rd141+60];
	fma.rn.f32 	%f467, %f459, %f345, %f344;
	add.s32 	%r372, %r372, 16;
	setp.ne.s32 	%p62, %r372, %r19;
	mov.u32 	%r374, %r19;
	@%p62 bra 	$L__BB0_104;
$L__BB0_105:
	setp.eq.s32 	%p63, %r15, 0;
	@%p63 bra 	$L__BB0_115;
	setp.lt.u32 	%p64, %r16, 7;
	@%p64 bra 	$L__BB0_108;
	add.s32 	%r209, %r374, %r59;
	mul.wide.u32 	%rd142, %r209, 4;
	add.s64 	%rd143, %rd2, %rd142;
	ld.global.f32 	%f347, [%rd143];
	fma.rn.f32 	%f348, %f459, %f347, %f467;
	cvt.u64.u32 	%rd144, %r59;
	cvt.u64.u32 	%rd145, %r374;
	add.s64 	%rd146, %rd145, %rd144;
	shl.b64 	%rd147, %rd146, 2;
	add.s64 	%rd148, %rd2, %rd147;
	ld.global.f32 	%f349, [%rd148+4];
	fma.rn.f32 	%f350, %f459, %f349, %f348;
	ld.global.f32 	%f351, [%rd148+8];
	fma.rn.f32 	%f352, %f459, %f351, %f350;
	ld.global.f32 	%f353, [%rd148+12];
	fma.rn.f32 	%f354, %f459, %f353, %f352;
	ld.global.f32 	%f355, [%rd148+16];
	fma.rn.f32 	%f356, %f459, %f355, %f354;
	ld.global.f32 	%f357, [%rd148+20];
	fma.rn.f32 	%f358, %f459, %f357, %f356;
	ld.global.f32 	%f359, [%rd148+24];
	fma.rn.f32 	%f360, %f459, %f359, %f358;
	ld.global.f32 	%f361, [%rd148+28];
	fma.rn.f32 	%f467, %f459, %f361, %f360;
	add.s32 	%r374, %r374, 8;
$L__BB0_108:
	setp.eq.s32 	%p65, %r17, 0;
	@%p65 bra 	$L__BB0_115;
	setp.lt.u32 	%p66, %r18, 3;
	@%p66 bra 	$L__BB0_111;
	add.s32 	%r210, %r374, %r59;
	mul.wide.u32 	%rd149, %r210, 4;
	add.s64 	%rd150, %rd2, %rd149;
	ld.global.f32 	%f363, [%rd150];
	fma.rn.f32 	%f364, %f459, %f363, %f467;
	cvt.u64.u32 	%rd151, %r59;
	cvt.u64.u32 	%rd152, %r374;
	add.s64 	%rd153, %rd152, %rd151;
	shl.b64 	%rd154, %rd153, 2;
	add.s64 	%rd155, %rd2, %rd154;
	ld.global.f32 	%f365, [%rd155+4];
	fma.rn.f32 	%f366, %f459, %f365, %f364;
	ld.global.f32 	%f367, [%rd155+8];
	fma.rn.f32 	%f368, %f459, %f367, %f366;
	ld.global.f32 	%f369, [%rd155+12];
	fma.rn.f32 	%f467, %f459, %f369, %f368;
	add.s32 	%r374, %r374, 4;
$L__BB0_111:
	setp.eq.s32 	%p67, %r20, 0;
	@%p67 bra 	$L__BB0_115;
	setp.eq.s32 	%p68, %r20, 1;
	add.s32 	%r211, %r374, %r59;
	mul.wide.u32 	%rd156, %r211, 4;
	add.s64 	%rd157, %rd2, %rd156;
	ld.global.f32 	%f370, [%rd157];
	fma.rn.f32 	%f467, %f459, %f370, %f467;
	@%p68 bra 	$L__BB0_115;
	setp.eq.s32 	%p69, %r20, 2;
	cvt.u64.u32 	%rd158, %r59;
	cvt.u64.u32 	%rd159, %r374;
	add.s64 	%rd160, %rd159, %rd158;
	shl.b64 	%rd161, %rd160, 2;
	add.s64 	%rd12, %rd2, %rd161;
	ld.global.f32 	%f371, [%rd12+4];
	fma.rn.f32 	%f467, %f459, %f371, %f467;
	@%p69 bra 	$L__BB0_115;
	ld.global.f32 	%f372, [%rd12+8];
	fma.rn.f32 	%f467, %f459, %f372, %f467;
$L__BB0_115:
	setp.lt.s32 	%p70, %r89, 1;
	cvt.f64.f32 	%fd12, %f426;
	st.local.v2.u32 	[%rd4], {%r4, %r358};
	st.local.f64 	[%rd4+8], %fd12;
	mov.u64 	%rd162, $str$10;
	cvta.global.u64 	%rd163, %rd162;
	{ // callseq 42, 0
	.param .b64 param0;
	st.param.b64 	[param0], %rd163;
	.param .b64 param1;
	st.param.b64 	[param1], %rd100;
	.param .b32 retval0;
	call.uni (retval0), 
	vprintf, 
	(
	param0, 
	param1
	);
	ld.param.b32 	%r212, [retval0];
	} // callseq 42
	st.local.u32 	[%rd4], %r4;
	mov.u64 	%rd165, $str$11;
	cvta.global.u64 	%rd166, %rd165;
	{ // callseq 43, 0
	.param .b64 param0;
	st.param.b64 	[param0], %rd166;
	.param .b64 param1;
	st.param.b64 	[param1], %rd100;
	.param .b32 retval0;
	call.uni (retval0), 
	vprintf, 
	(
	param0, 
	param1
	);
	ld.param.b32 	%r214, [retval0];
	} // callseq 43
	@%p70 bra 	$L__BB0_129;
	setp.lt.u32 	%p71, %r14, 15;
	cvt.f64.f32 	%fd2, %f467;
	@%p71 bra 	$L__BB0_119;
	mov.b32 	%r376, 0;
$L__BB0_118:
	.pragma "nounroll";
	st.local.f64 	[%rd4], %fd2;
	mov.u64 	%rd167, $str$2;
	cvta.global.u64 	%rd168, %rd167;
	add.u64 	%rd169, %SP, 0;
	{ // callseq 44, 0
	.param .b64 param0;
	st.param.b64 	[param0], %rd168;
	.param .b64 param1;
	st.param.b64 	[param1], %rd169;
	.param .b32 retval0;
	call.uni (retval0), 
	vprintf, 
	(
	param0, 
	param1
	);
	ld.param.b32 	%r217, [retval0];
	} // callseq 44
	st.local.f64 	[%rd4], %fd2;
	{ // callseq 45, 0
	.param .b64 param0;
	st.param.b64 	[param0], %rd168;
	.param .b64 param1;
	st.param.b64 	[param1], %rd169;
	.param .b32 retval0;
	call.uni (retval0), 
	vprintf, 
	(
	param0, 
	param1
	);
	ld.param.b32 	%r219, [retval0];
	} // callseq 45
	st.local.f64 	[%rd4], %fd2;
	{ // callseq 46, 0
	.param .b64 param0;
	st.param.b64 	[param0], %rd168;
	.param .b64 param1;
	st.param.b64 	[param1], %rd169;
	.param .b32 retval0;
	call.uni (retval0), 
	vprintf, 
	(
	param0, 
	param1
	);
	ld.param.b32 	%r221, [retval0];
	} // callseq 46
	st.local.f64 	[%rd4], %fd2;
	{ // callseq 47, 0
	.param .b64 param0;
	st.param.b64 	[param0], %rd168;
	.param .b64 param1;
	st.param.b64 	[param1], %rd169;
	.param .b32 retval0;
	call.uni (retval0), 
	vprintf, 
	(
	param0, 
	param1
	);
	ld.param.b32 	%r223, [retval0];
	} // callseq 47
	st.local.f64 	[%rd4], %fd2;
	{ // callseq 48, 0
	.param .b64 param0;
	st.param.b64 	[param0], %rd168;
	.param .b64 param1;
	st.param.b64 	[param1], %rd169;
	.param .b32 retval0;
	call.uni (retval0), 
	vprintf, 
	(
	param0, 
	param1
	);
	ld.param.b32 	%r225, [retval0];
	} // callseq 48
	st.local.f64 	[%rd4], %fd2;
	{ // callseq 49, 0
	.param .b64 param0;
	st.param.b64 	[param0], %rd168;
	.param .b64 param1;
	st.param.b64 	[param1], %rd169;
	.param .b32 retval0;
	call.uni (retval0), 
	vprintf, 
	(
	param0, 
	param1
	);
	ld.param.b32 	%r227, [retval0];
	} // callseq 49
	st.local.f64 	[%rd4], %fd2;
	{ // callseq 50, 0
	.param .b64 param0;
	st.param.b64 	[param0], %rd168;
	.param .b64 param1;
	st.param.b64 	[param1], %rd169;
	.param .b32 retval0;
	call.uni (retval0), 
	vprintf, 
	(
	param0, 
	param1
	);
	ld.param.b32 	%r229, [retval0];
	} // callseq 50
	st.local.f64 	[%rd4], %fd2;
	{ // callseq 51, 0
	.param .b64 param0;
	st.param.b64 	[param0], %rd168;
	.param .b64 param1;
	st.param.b64 	[param1], %rd169;
	.param .b32 retval0;
	call.uni (retval0), 
	vprintf, 
	(
	param0, 
	param1
	);
	ld.param.b32 	%r231, [retval0];
	} // callseq 51
	st.local.f64 	[%rd4], %fd2;
	{ // callseq 52, 0
	.param .b64 param0;
	st.param.b64 	[param0], %rd168;
	.param .b64 param1;
	st.param.b64 	[param1], %rd169;
	.param .b32 retval0;
	call.uni (retval0), 
	vprintf, 
	(
	param0, 
	param1
	);
	ld.param.b32 	%r233, [retval0];
	} // callseq 52
	st.local.f64 	[%rd4], %fd2;
	{ // callseq 53, 0
	.param .b64 param0;
	st.param.b64 	[param0], %rd168;
	.param .b64 param1;
	st.param.b64 	[param1], %rd169;
	.param .b32 retval0;
	call.uni (retval0), 
	vprintf, 
	(
	param0, 
	param1
	);
	ld.param.b32 	%r235, [retval0];
	} // callseq 53
	st.local.f64 	[%rd4], %fd2;
	{ // callseq 54, 0
	.param .b64 param0;
	st.param.b64 	[param0], %rd168;
	.param .b64 param1;
	st.param.b64 	[param1], %rd169;
	.param .b32 retval0;
	call.uni (retval0), 
	vprintf, 
	(
	param0, 
	param1
	);
	ld.param.b32 	%r237, [retval0];
	} // callseq 54
	st.local.f64 	[%rd4], %fd2;
	{ // callseq 55, 0
	.param .b64 param0;
	st.param.b64 	[param0], %rd168;
	.param .b64 param1;
	st.param.b64 	[param1], %rd169;
	.param .b32 retval0;
	call.uni (retval0), 
	vprintf, 
	(
	param0, 
	param1
	);
	ld.param.b32 	%r239, [retval0];
	} // callseq 55
	st.local.f64 	[%rd4], %fd2;
	{ // callseq 56, 0
	.param .b64 param0;
	st.param.b64 	[param0], %rd168;
	.param .b64 param1;
	st.param.b64 	[param1], %rd169;
	.param .b32 retval0;
	call.uni (retval0), 
	vprintf, 
	(
	param0, 
	param1
	);
	ld.param.b32 	%r241, [retval0];
	} // callseq 56
	st.local.f64 	[%rd4], %fd2;
	{ // callseq 57, 0
	.param .b64 param0;
	st.param.b64 	[param0], %rd168;
	.param .b64 param1;
	st.param.b64 	[param1], %rd169;
	.param .b32 retval0;
	call.uni (retval0), 
	vprintf, 
	(
	param0, 
	param1
	);
	ld.param.b32 	%r243, [retval0];
	} // callseq 57
	st.local.f64 	[%rd4], %fd2;
	{ // callseq 58, 0
	.param .b64 param0;
	st.param.b64 	[param0], %rd168;
	.param .b64 param1;
	st.param.b64 	[param1], %rd169;
	.param .b32 retval0;
	call.uni (retval0), 
	vprintf, 
	(
	param0, 
	param1
	);
	ld.param.b32 	%r245, [retval0];
	} // callseq 58
	st.local.f64 	[%rd4], %fd2;
	{ // callseq 59, 0
	.param .b64 param0;
	st.param.b64 	[param0], %rd168;
	.param .b64 param1;
	st.param.b64 	[param1], %rd169;
	.param .b32 retval0;
	call.uni (retval0), 
	vprintf, 
	(
	param0, 
	param1
	);
	ld.param.b32 	%r247, [retval0];
	} // callseq 59
	add.s32 	%r376, %r376, 16;
	setp.ne.s32 	%p72, %r376, %r19;
	@%p72 bra 	$L__BB0_118;
$L__BB0_119:
	setp.eq.s32 	%p73, %r15, 0;
	@%p73 bra 	$L__BB0_129;
	setp.lt.u32 	%p74, %r16, 7;
	@%p74 bra 	$L__BB0_122;
	st.local.f64 	[%rd4], %fd2;
	mov.u64 	%rd170, $str$2;
	cvta.global.u64 	%rd171, %rd170;
	add.u64 	%rd172, %SP, 0;
	{ // callseq 60, 0
	.param .b64 param0;
	st.param.b64 	[param0], %rd171;
	.param .b64 param1;
	st.param.b64 	[param1], %rd172;
	.param .b32 retval0;
	call.uni (retval0), 
	vprintf, 
	(
	param0, 
	param1
	);
	ld.param.b32 	%r249, [retval0];
	} // callseq 60
	st.local.f64 	[%rd4], %fd2;
	{ // callseq 61, 0
	.param .b64 param0;
	st.param.b64 	[param0], %rd171;
	.param .b64 param1;
	st.param.b64 	[param1], %rd172;
	.param .b32 retval0;
	call.uni (retval0), 
	vprintf, 
	(
	param0, 
	param1
	);
	ld.param.b32 	%r251, [retval0];
	} // callseq 61
	st.local.f64 	[%rd4], %fd2;
	{ // callseq 62, 0
	.param .b64 param0;
	st.param.b64 	[param0], %rd171;
	.param .b64 param1;
	st.param.b64 	[param1], %rd172;
	.param .b32 retval0;
	call.uni (retval0), 
	vprintf, 
	(
	param0, 
	param1
	);
	ld.param.b32 	%r253, [retval0];
	} // callseq 62
	st.local.f64 	[%rd4], %fd2;
	{ // callseq 63, 0
	.param .b64 param0;
	st.param.b64 	[param0], %rd171;
	.param .b64 param1;
	st.param.b64 	[param1], %rd172;
	.param .b32 retval0;
	call.uni (retval0), 
	vprintf, 
	(
	param0, 
	param1
	);
	ld.param.b32 	%r255, [retval0];
	} // callseq 63
	st.local.f64 	[%rd4], %fd2;
	{ // callseq 64, 0
	.param .b64 param0;
	st.param.b64 	[param0], %rd171;
	.param .b64 param1;
	st.param.b64 	[param1], %rd172;
	.param .b32 retval0;
	call.uni (retval0), 
	vprintf, 
	(
	param0, 
	param1
	);
	ld.param.b32 	%r257, [retval0];
	} // callseq 64
	st.local.f64 	[%rd4], %fd2;
	{ // callseq 65, 0
	.param .b64 param0;
	st.param.b64 	[param0], %rd171;
	.param .b64 param1;
	st.param.b64 	[param1], %rd172;
	.param .b32 retval0;
	call.uni (retval0), 
	vprintf, 
	(
	param0, 
	param1
	);
	ld.param.b32 	%r259, [retval0];
	} // callseq 65
	st.local.f64 	[%rd4], %fd2;
	{ // callseq 66, 0
	.param .b64 param0;
	st.param.b64 	[param0], %rd171;
	.param .b64 param1;
	st.param.b64 	[param1], %rd172;
	.param .b32 retval0;
	call.uni (retval0), 
	vprintf, 
	(
	param0, 
	param1
	);
	ld.param.b32 	%r261, [retval0];
	} // callseq 66
	st.local.f64 	[%rd4], %fd2;
	{ // callseq 67, 0
	.param .b64 param0;
	st.param.b64 	[param0], %rd171;
	.param .b64 param1;
	st.param.b64 	[param1], %rd172;
	.param .b32 retval0;
	call.uni (retval0), 
	vprintf, 
	(
	param0, 
	param1
	);
	ld.param.b32 	%r263, [retval0];
	} // callseq 67
$L__BB0_122:
	setp.eq.s32 	%p75, %r17, 0;
	@%p75 bra 	$L__BB0_129;
	setp.lt.u32 	%p76, %r18, 3;
	@%p76 bra 	$L__BB0_125;
	st.local.f64 	[%rd4], %fd2;
	mov.u64 	%rd173, $str$2;
	cvta.global.u64 	%rd174, %rd173;
	add.u64 	%rd175, %SP, 0;
	{ // callseq 68, 0
	.param .b64 param0;
	st.param.b64 	[param0], %rd174;
	.param .b64 param1;
	st.param.b64 	[param1], %rd175;
	.param .b32 retval0;
	call.uni (retval0), 
	vprintf, 
	(
	param0, 
	param1
	);
	ld.param.b32 	%r265, [retval0];
	} // callseq 68
	st.local.f64 	[%rd4], %fd2;
	{ // callseq 69, 0
	.param .b64 param0;
	st.param.b64 	[param0], %rd174;
	.param .b64 param1;
	st.param.b64 	[param1], %rd175;
	.param .b32 retval0;
	call.uni (retval0), 
	vprintf, 
	(
	param0, 
	param1
	);
	ld.param.b32 	%r267, [retval0];
	} // callseq 69
	st.local.f64 	[%rd4], %fd2;
	{ // callseq 70, 0
	.param .b64 param0;
	st.param.b64 	[param0], %rd174;
	.param .b64 param1;
	st.param.b64 	[param1], %rd175;
	.param .b32 retval0;
	call.uni (retval0), 
	vprintf, 
	(
	param0, 
	param1
	);
	ld.param.b32 	%r269, [retval0];
	} // callseq 70
	st.local.f64 	[%rd4], %fd2;
	{ // callseq 71, 0
	.param .b64 param0;
	st.param.b64 	[param0], %rd174;
	.param .b64 param1;
	st.param.b64 	[param1], %rd175;
	.param .b32 retval0;
	call.uni (retval0), 
	vprintf, 
	(
	param0, 
	param1
	);
	ld.param.b32 	%r271, [retval0];
	} // callseq 71
$L__BB0_125:
	setp.eq.s32 	%p77, %r20, 0;
	@%p77 bra 	$L__BB0_129;
	setp.eq.s32 	%p78, %r20, 1;
	st.local.f64 	[%rd4], %fd2;
	mov.u64 	%rd176, $str$2;
	cvta.global.u64 	%rd177, %rd176;
	add.u64 	%rd178, %SP, 0;
	{ // callseq 72, 0
	.param .b64 param0;
	st.param.b64 	[param0], %rd177;
	.param .b64 param1;
	st.param.b64 	[param1], %rd178;
	.param .b32 retval0;
	call.uni (retval0), 
	vprintf, 
	(
	param0, 
	param1
	);
	ld.param.b32 	%r273, [retval0];
	} // callseq 72
	@%p78 bra 	$L__BB0_129;
	setp.eq.s32 	%p79, %r20, 2;
	st.local.f64 	[%rd4], %fd2;
	cvta.global.u64 	%rd180, %rd176;
	{ // callseq 73, 0
	.param .b64 param0;
	st.param.b64 	[param0], %rd180;
	.param .b64 param1;
	st.param.b64 	[param1], %rd178;
	.param .b32 retval0;
	call.uni (retval0), 
	vprintf, 
	(
	param0, 
	param1
	);
	ld.param.b32 	%r275, [retval0];
	} // callseq 73
	@%p79 bra 	$L__BB0_129;
	st.local.f64 	[%rd4], %fd2;
	cvta.global.u64 	%rd183, %rd176;
	{ // callseq 74, 0
	.param .b64 param0;
	st.param.b64 	[param0], %rd183;
	.param .b64 param1;
	st.param.b64 	[param1], %rd178;
	.param .b32 retval0;
	call.uni (retval0), 
	vprintf, 
	(
	param0, 
	param1
	);
	ld.param.b32 	%r277, [retval0];
	} // callseq 74
$L__BB0_129:
	mov.u64 	%rd185, $str$3;
	cvta.global.u64 	%rd186, %rd185;
	{ // callseq 75, 0
	.param .b64 param0;
	st.param.b64 	[param0], %rd186;
	.param .b64 param1;
	st.param.b64 	[param1], 0;
	.param .b32 retval0;
	call.uni (retval0), 
	vprintf, 
	(
	param0, 
	param1
	);
	ld.param.b32 	%r279, [retval0];
	} // callseq 75
	sub.s32 	%r358, %r58, %r358;
	setp.eq.s32 	%p80, %r358, %r13;
	@%p80 bra 	$L__BB0_35;
	bra.uni 	$L__BB0_19;

}


// ===== COMPILED SASS (sm_100) =====

	.target	sm_100

	.elftype	@"ET_EXEC"


//--------------------- .note.nv.tkinfo           --------------------------
	.section	.note.nv.tkinfo,"",@"SHT_NOTE"
	.sectionflags	@"SHF_NOTE_NV_TKINFO"
	.tkinfo
        /*0018*/ 	.word	0x00000002
        /*0030*/ 	.string	""
        /*0030*/ 	.string	"ptxas"
        /*0030*/ 	.string	"Cuda compilation tools, release 13.0, V13.0.88"
        /*0030*/ 	.string	"Build cuda_13.0.r13.0/compiler.36424714_0"
        /*0030*/ 	.string	"-arch sm_100 -m 64 "



//--------------------- .note.nv.cuinfo           --------------------------
	.section	.note.nv.cuinfo,"",@"SHT_NOTE"
	.sectionflags	@"SHF_NOTE_NV_CUINFO"
        /*0018*/ 	.short	0x0002
        /*001a*/ 	.short	0x0064
        /*001c*/ 	.short	0x0082
	.zero		2


//--------------------- .nv.info                  --------------------------
	.section	.nv.info,"",@"SHT_CUDA_INFO"
	.align	4


	//----- nvinfo : EIATTR_REGCOUNT
	.align		4
        /*0000*/ 	.byte	0x04, 0x2f
        /*0002*/ 	.short	(.L_15 - .L_14)
	.align		4
.L_14:
        /*0004*/ 	.word	index@(_Z29flash_attention_forward_debugPKfS0_S0_PfS1_ii)
        /*0008*/ 	.word	0x00000028


	//----- nvinfo : EIATTR_FRAME_SIZE
	.align		4
.L_15:
        /*000c*/ 	.byte	0x04, 0x11
        /*000e*/ 	.short	(.L_17 - .L_16)
	.align		4
.L_16:
        /*0010*/ 	.word	index@($__internal_0_$__cuda_sm3x_div_rn_noftz_f32_slowpath)
        /*0014*/ 	.word	0x00000018


	//----- nvinfo : EIATTR_FRAME_SIZE
	.align		4
.L_17:
        /*0018*/ 	.byte	0x04, 0x11
        /*001a*/ 	.short	(.L_19 - .L_18)
	.align		4
.L_18:
        /*001c*/ 	.word	index@(_Z29flash_attention_forward_debugPKfS0_S0_PfS1_ii)
        /*0020*/ 	.word	0x00000018


	//----- nvinfo : EIATTR_MIN_STACK_SIZE
	.align		4
.L_19:
        /*0024*/ 	.byte	0x04, 0x12
        /*0026*/ 	.short	(.L_21 - .L_20)
	.align		4
.L_20:
        /*0028*/ 	.word	index@(_Z29flash_attention_forward_debugPKfS0_S0_PfS1_ii)
        /*002c*/ 	.word	0x00000018
.L_21:


//--------------------- .nv.compat                --------------------------
	.section	.nv.compat,"",@"SHT_CUDA_COMPAT_INFO"
	.align	4
        /*0000*/ 	.byte	0x02, 0x09, 0x00, 0x00, 0x02, 0x02, 0x01, 0x00, 0x02, 0x05, 0x05, 0x00, 0x03, 0x07, 0x01, 0x01
        /*0010*/ 	.byte	0x02, 0x03, 0x00, 0x00, 0x02, 0x06, 0x01, 0x00, 0x04, 0x0b, 0x08, 0x00, 0x01, 0x00, 0x00, 0x00
        /*0020*/ 	.byte	0x00, 0x00, 0x00, 0x00


//--------------------- .nv.info._Z29flash_attention_forward_debugPKfS0_S0_PfS1_ii --------------------------
	.section	.nv.info._Z29flash_attention_forward_debugPKfS0_S0_PfS1_ii,"",@"SHT_CUDA_INFO"
	.sectionflags	@""
	.align	4


	//----- nvinfo : EIATTR_CUDA_API_VERSION
	.align		4
        /*0000*/ 	.byte	0x04, 0x37
        /*0002*/ 	.short	(.L_23 - .L_22)
.L_22:
        /*0004*/ 	.word	0x00000082


	//----- nvinfo : EIATTR_KPARAM_INFO
	.align		4
.L_23:
        /*0008*/ 	.byte	0x04, 0x17
        /*000a*/ 	.short	(.L_25 - .L_24)
.L_24:
        /*000c*/ 	.word	0x00000000
        /*0010*/ 	.short	0x0006
        /*0012*/ 	.short	0x002c
        /*0014*/ 	.byte	0x00, 0xf0, 0x11, 0x00


	//----- nvinfo : EIATTR_KPARAM_INFO
	.align		4
.L_25:
        /*0018*/ 	.byte	0x04, 0x17
        /*001a*/ 	.short	(.L_27 - .L_26)
.L_26:
        /*001c*/ 	.word	0x00000000
        /*0020*/ 	.short	0x0005
        /*0022*/ 	.short	0x0028
        /*0024*/ 	.byte	0x00, 0xf0, 0x11, 0x00


	//----- nvinfo : EIATTR_KPARAM_INFO
	.align		4
.L_27:
        /*0028*/ 	.byte	0x04, 0x17
        /*002a*/ 	.short	(.L_29 - .L_28)
.L_28:
        /*002c*/ 	.word	0x00000000
        /*0030*/ 	.short	0x0004
        /*0032*/ 	.short	0x0020
        /*0034*/ 	.byte	0x00, 0xf5, 0x21, 0x00


	//----- nvinfo : EIATTR_KPARAM_INFO
	.align		4
.L_29:
        /*0038*/ 	.byte	0x04, 0x17
        /*003a*/ 	.short	(.L_31 - .L_30)
.L_30:
        /*003c*/ 	.word	0x00000000
        /*0040*/ 	.short	0x0003
        /*0042*/ 	.short	0x0018
        /*0044*/ 	.byte	0x00, 0xf5, 0x21, 0x00


	//----- nvinfo : EIATTR_KPARAM_INFO
	.align		4
.L_31:
        /*0048*/ 	.byte	0x04, 0x17
        /*004a*/ 	.short	(.L_33 - .L_32)
.L_32:
        /*004c*/ 	.word	0x00000000
        /*0050*/ 	.short	0x0002
        /*0052*/ 	.short	0x0010
        /*0054*/ 	.byte	0x00, 0xf5, 0x21, 0x00


	//----- nvinfo : EIATTR_KPARAM_INFO
	.align		4
.L_33:
        /*0058*/ 	.byte	0x04, 0x17
        /*005a*/ 	.short	(.L_35 - .L_34)
.L_34:
        /*005c*/ 	.word	0x00000000
        /*0060*/ 	.short	0x0001
        /*0062*/ 	.short	0x0008
        /*0064*/ 	.byte	0x00, 0xf5, 0x21, 0x00


	//----- nvinfo : EIATTR_KPARAM_INFO
	.align		4
.L_35:
        /*0068*/ 	.byte	0x04, 0x17
        /*006a*/ 	.short	(.L_37 - .L_36)
.L_36:
        /*006c*/ 	.word	0x00000000
        /*0070*/ 	.short	0x0000
        /*0072*/ 	.short	0x0000
        /*0074*/ 	.byte	0x00, 0xf5, 0x21, 0x00


	//----- nvinfo : EIATTR_SPARSE_MMA_MASK
	.align		4
.L_37:
        /*0078*/ 	.byte	0x03, 0x50
        /*007a*/ 	.short	0x0000


	//----- nvinfo : EIATTR_MAXREG_COUNT
	.align		4
        /*007c*/ 	.byte	0x03, 0x1b
        /*007e*/ 	.short	0x00ff


	//----- nvinfo : EIATTR_EXTERNS
	.align		4
        /*0080*/ 	.byte	0x04, 0x0f
        /*0082*/ 	.short	(.L_39 - .L_38)


	//   ....[0]....
	.align		4
.L_38:
        /*0084*/ 	.word	index@(vprintf)


	//----- nvinfo : EIATTR_MERCURY_ISA_VERSION
	.align		4
.L_39:
        /*0088*/ 	.byte	0x03, 0x5f
        /*008a*/ 	.short	0x0101


	//----- nvinfo : EIATTR_VRC_CTA_INIT_COUNT
	.align		4
        /*008c*/ 	.byte	0x02, 0x4a
	.zero		1
	.zero		1


	//----- nvinfo : EIATTR_SYSCALL_OFFSETS
	.align		4
        /*0090*/ 	.byte	0x04, 0x46
        /*0092*/ 	.short	(.L_41 - .L_40)


	//   ....[0]....
.L_40:
        /*0094*/ 	.word	0x00000150


	//   ....[1]....
        /*0098*/ 	.word	0x000002d0


	//   ....[2]....
        /*009c*/ 	.word	0x00000450


	//   ....[3]....
        /*00a0*/ 	.word	0x000004e0


	//   ....[4]....
        /*00a4*/ 	.word	0x00000570


	//   ....[5]....
        /*00a8*/ 	.word	0x00000600


	//   ....[6]....
        /*00ac*/ 	.word	0x00000690


	//   ....[7]....
        /*00b0*/ 	.word	0x00000720


	//   ....[8]....
        /*00b4*/ 	.word	0x000007b0


	//   ....[9]....
        /*00b8*/ 	.word	0x00000840


	//   ....[10]....
        /*00bc*/ 	.word	0x000008d0


	//   ....[11]....
        /*00c0*/ 	.word	0x00000960


	//   ....[12]....
        /*00c4*/ 	.word	0x000009f0


	//   ....[13]....
        /*00c8*/ 	.word	0x00000a80


	//   ....[14]....
        /*00cc*/ 	.word	0x00000b10


	//   ....[15]....
        /*00d0*/ 	.word	0x00000ba0


	//   ....[16]....
        /*00d4*/ 	.word	0x00000c30


	//   ....[17]....
        /*00d8*/ 	.word	0x00000cc0


	//   ....[18]....
        /*00dc*/ 	.word	0x00000e00


	//   ....[19]....
        /*00e0*/ 	.word	0x00000e90


	//   ....[20]....
        /*00e4*/ 	.word	0x00000f20


	//   ....[21]....
        /*00e8*/ 	.word	0x00000fb0


	//   ....[22]....
        /*00ec*/ 	.word	0x00001040


	//   ....[23]....
        /*00f0*/ 	.word	0x000010d0


	//   ....[24]....
        /*00f4*/ 	.word	0x00001160


	//   ....[25]....
        /*00f8*/ 	.word	0x000011f0


	//   ....[26]....
        /*00fc*/ 	.word	0x000012f0


	//   ....[27]....
        /*0100*/ 	.word	0x00001380


	//   ....[28]....
        /*0104*/ 	.word	0x00001410


	//   ....[29]....
        /*0108*/ 	.word	0x000014a0


	//   ....[30]....
        /*010c*/ 	.word	0x000015a0


	//   ....[31]....
        /*0110*/ 	.word	0x00001650


	//   ....[32]....
        /*0114*/ 	.word	0x00001800


	//   ....[33]....
        /*0118*/ 	.word	0x00002c60


	//   ....[34]....
        /*011c*/ 	.word	0x00002d10


	//   ....[35]....
        /*0120*/ 	.word	0x00002db0


	//   ....[36]....
        /*0124*/ 	.word	0x00002e20


	//   ....[37]....
        /*0128*/ 	.word	0x00002f00


	//   ....[38]....
        /*012c*/ 	.word	0x00003030


	//   ....[39]....
        /*0130*/ 	.word	0x00003350


	//   ....[40]....
        /*0134*/ 	.word	0x00003570


	//   ....[41]....
        /*0138*/ 	.word	0x00004120


	//   ....[42]....
        /*013c*/ 	.word	0x00004be0


	//   ....[43]....
        /*0140*/ 	.word	0x00004c80


	//   ....[44]....
        /*0144*/ 	.word	0x00004dc0


	//   ....[45]....
        /*0148*/ 	.word	0x00004e60


	//   ....[46]....
        /*014c*/ 	.word	0x00004ef0


	//   ....[47]....
        /*0150*/ 	.word	0x00004f80


	//   ....[48]....
        /*0154*/ 	.word	0x00005010


	//   ....[49]....
        /*0158*/ 	.word	0x000050a0


	//   ....[50]....
        /*015c*/ 	.word	0x00005130


	//   ....[51]....
        /*0160*/ 	.word	0x000051c0


	//   ....[52]....
        /*0164*/ 	.word	0x00005250


	//   ....[53]....
        /*0168*/ 	.word	0x000052e0


	//   ....[54]....
        /*016c*/ 	.word	0x00005370


	//   ....[55]....
        /*0170*/ 	.word	0x00005400


	//   ....[56]....
        /*0174*/ 	.word	0x00005490


	//   ....[57]....
        /*0178*/ 	.word	0x00005520


	//   ....[58]....
        /*017c*/ 	.word	0x000055b0


	//   ....[59]....
        /*0180*/ 	.word	0x00005640


	//   ....[60]....
        /*0184*/ 	.word	0x00005760


	//   ....[61]....
        /*0188*/ 	.word	0x00005800


	//   ....[62]....
        /*018c*/ 	.word	0x00005890


	//   ....[63]....
        /*0190*/ 	.word	0x00005920


	//   ....[64]....
        /*0194*/ 	.word	0x000059b0


	//   ....[65]....
        /*0198*/ 	.word	0x00005a40


	//   ....[66]....
        /*019c*/ 	.word	0x00005ad0


	//   ....[67]....
        /*01a0*/ 	.word	0x00005b60


	//   ....[68]....
        /*01a4*/ 	.word	0x00005c50


	//   ....[69]....
        /*01a8*/ 	.word	0x00005cf0


	//   ....[70]....
        /*01ac*/ 	.word	0x00005d80


	//   ....[71]....
        /*01b0*/ 	.word	0x00005e10


	//   ....[72]....
        /*01b4*/ 	.word	0x00005ef0


	//   ....[73]....
        /*01b8*/ 	.word	0x00005fd0


	//   ....[74]....
        /*01bc*/ 	.word	0x00006080


	//   ....[75]....
        /*01c0*/ 	.word	0x00006100


	//   ....[76]....
        /*01c4*/ 	.word	0x00006b80


	//   ....[77]....
        /*01c8*/ 	.word	0x00006d50


	//   ....[78]....
        /*01cc*/ 	.word	0x00006e20


	//   ....[79]....
        /*01d0*/ 	.word	0x00006ef0


	//   ....[80]....
        /*01d4*/ 	.word	0x00006fc0


	//   ....[81]....
        /*01d8*/ 	.word	0x00007090


	//   ....[82]....
        /*01dc*/ 	.word	0x00007160


	//   ....[83]....
        /*01e0*/ 	.word	0x00007230


	//   ....[84]....
        /*01e4*/ 	.word	0x00007300


	//   ....[85]....
        /*01e8*/ 	.word	0x000073d0


	//   ....[86]....
        /*01ec*/ 	.word	0x000074a0


	//   ....[87]....
        /*01f0*/ 	.word	0x00007570


	//   ....[88]....
        /*01f4*/ 	.word	0x00007640


	//   ....[89]....
        /*01f8*/ 	.word	0x00007710


	//   ....[90]....
        /*01fc*/ 	.word	0x000077e0


	//   ....[91]....
        /*0200*/ 	.word	0x000078b0


	//   ....[92]....
        /*0204*/ 	.word	0x00007980


	//   ....[93]....
        /*0208*/ 	.word	0x00007b40


	//   ....[94]....
        /*020c*/ 	.word	0x00007c60


	//   ....[95]....
        /*0210*/ 	.word	0x00007d30


	//   ....[96]....
        /*0214*/ 	.word	0x00007e00


	//   ....[97]....
        /*0218*/ 	.word	0x00007ed0


	//   ....[98]....
        /*021c*/ 	.word	0x00007fa0


	//   ....[99]....
        /*0220*/ 	.word	0x00008070


	//   ....[100]....
        /*0224*/ 	.word	0x00008140


	//   ....[101]....
        /*0228*/ 	.word	0x000082a0


	//   ....[102]....
        /*022c*/ 	.word	0x000083c0


	//   ....[103]....
        /*0230*/ 	.word	0x00008490


	//   ....[104]....
        /*0234*/ 	.word	0x00008560


	//   ....[105]....
        /*0238*/ 	.word	0x00008700


	//   ....[106]....
        /*023c*/ 	.word	0x00008830


	//----- nvinfo : EIATTR_EXIT_INSTR_OFFSETS
	.align		4
.L_41:
        /*0240*/ 	.byte	0x04, 0x1c
        /*0242*/ 	.short	(.L_43 - .L_42)


	//   ....[0]....
.L_42:
        /*0244*/ 	.word	0x000001a0


	//   ....[1]....
        /*0248*/ 	.word	0x00008840


	//----- nvinfo : EIATTR_CRS_STACK_SIZE
	.align		4
.L_43:
        /*024c*/ 	.byte	0x04, 0x1e
        /*024e*/ 	.short	(.L_45 - .L_44)
.L_44:
        /*0250*/ 	.word	0x00000000


	//----- nvinfo : EIATTR_CBANK_PARAM_SIZE
	.align		4
.L_45:
        /*0254*/ 	.byte	0x03, 0x19
        /*0256*/ 	.short	0x0030


	//----- nvinfo : EIATTR_PARAM_CBANK
	.align		4
        /*0258*/ 	.byte	0x04, 0x0a
        /*025a*/ 	.short	(.L_47 - .L_46)
	.align		4
.L_46:
        /*025c*/ 	.word	index@(.nv.constant0._Z29flash_attention_forward_debugPKfS0_S0_PfS1_ii)
        /*0260*/ 	.short	0x0380
        /*0262*/ 	.short	0x0030


	//----- nvinfo : EIATTR_SW_WAR
	.align		4
.L_47:
        /*0264*/ 	.byte	0x04, 0x36
        /*0266*/ 	.short	(.L_49 - .L_48)
.L_48:
        /*0268*/ 	.word	0x00000008
.L_49:


//--------------------- .nv.callgraph             --------------------------
	.section	.nv.callgraph,"",@"SHT_CUDA_CALLGRAPH"
	.align	4
	.sectionentsize	8
	.align		4
        /*0000*/ 	.word	0x00000000
	.align		4
        /*0004*/ 	.word	0xffffffff
	.align		4
        /*0008*/ 	.word	index@(_Z29flash_attention_forward_debugPKfS0_S0_PfS1_ii)
	.align		4
        /*000c*/ 	.word	index@(vprintf)
	.align		4
        /*0010*/ 	.word	0x00000000
	.align		4
        /*0014*/ 	.word	0xfffffffe
	.align		4
        /*0018*/ 	.word	0x00000000
	.align		4
        /*001c*/ 	.word	0xfffffffd
	.align		4
        /*0020*/ 	.word	0x00000000
	.align		4
        /*0024*/ 	.word	0xfffffffc


//--------------------- .nv.constant4             --------------------------
	.section	.nv.constant4,"a",@progbits
	.align	8
	.align		8
.nv.constant4:
        /*0000*/ 	.dword	vprintf
	.align		8
        /*0008*/ 	.dword	$str
	.align		8
        /*0010*/ 	.dword	$str$1
	.align		8
        /*0018*/ 	.dword	$str$2
	.align		8
        /*0020*/ 	.dword	$str$3
	.align		8
        /*0028*/ 	.dword	$str$4
	.align		8
        /*0030*/ 	.dword	$str$5
	.align		8
        /*0038*/ 	.dword	$str$6
	.align		8
        /*0040*/ 	.dword	$str$7
	.align		8
        /*0048*/ 	.dword	$str$8
	.align		8
        /*0050*/ 	.dword	$str$9
	.align		8
        /*0058*/ 	.dword	$str$10
	.align		8
        /*0060*/ 	.dword	$str$11
	.align		8
        /*0068*/ 	.dword	$str$12
	.align		8
        /*0070*/ 	.dword	$str$13


//--------------------- .text._Z29flash_attention_forward_debugPKfS0_S0_PfS1_ii --------------------------
	.section	.text._Z29flash_attention_forward_debugPKfS0_S0_PfS1_ii,"ax",@progbits
	.align	128
        .global         _Z29flash_attention_forward_debugPKfS0_S0_PfS1_ii
        .type           _Z29flash_attention_forward_debugPKfS0_S0_PfS1_ii,@function
        .size           _Z29flash_attention_forward_debugPKfS0_S0_PfS1_ii,(.L_x_180 - _Z29flash_attention_forward_debugPKfS0_S0_PfS1_ii)
        .other          _Z29flash_attention_forward_debugPKfS0_S0_PfS1_ii,@"STO_CUDA_ENTRY STV_DEFAULT"
_Z29flash_attention_forward_debugPKfS0_S0_PfS1_ii:
.text._Z29flash_attention_forward_debugPKfS0_S0_PfS1_ii:
[----:B------:R-:W0:Y:S01]  /*0000*/  LDC R1, c[0x0][0x37c] ;  /* 0x0000df00ff017b82 */ /* 0x000e220000000800 */
[----:B------:R-:W1:Y:S01]  /*0010*/  S2R R18, SR_TID.X ;  /* 0x0000000000127919 */ /* 0x000e620000002100 */
[----:B------:R-:W2:Y:S01]  /*0020*/  LDCU UR4, c[0x0][0x2f8] ;  /* 0x00005f00ff0477ac */ /* 0x000ea20008000800 */
[----:B0-----:R-:W-:Y:S01]  /*0030*/  VIADD R1, R1, 0xffffffe8 ;  /* 0xffffffe801017836 */ /* 0x001fe20000000000 */
[----:B------:R-:W-:Y:S01]  /*0040*/  BSSY.RECONVERGENT B6, `(.L_x_0) ;  /* 0x0000012000067945 */ /* 0x000fe20003800200 */
[----:B------:R-:W0:Y:S01]  /*0050*/  S2R R16, SR_CTAID.X ;  /* 0x0000000000107919 */ /* 0x000e220000002500 */
[----:B------:R-:W3:Y:S02]  /*0060*/  LDCU UR5, c[0x0][0x2fc] ;  /* 0x00005f80ff0577ac */ /* 0x000ee40008000800 */
[----:B--2---:R-:W-:-:S05]  /*0070*/  IADD3 R26, P1, PT, R1, UR4, RZ ;  /* 0x00000004011a7c10 */ /* 0x004fca000ff3e0ff */
[----:B---3--:R-:W-:Y:S01]  /*0080*/  IMAD.X R25, RZ, RZ, UR5, P1 ;  /* 0x00000005ff197e24 */ /* 0x008fe200088e06ff */
[----:B-1----:R-:W-:Y:S01]  /*0090*/  ISETP.NE.AND P0, PT, R18, RZ, PT ;  /* 0x000000ff1200720c */ /* 0x002fe20003f05270 */
[----:B0-----:R-:W-:-:S12]  /*00a0*/  IMAD.SHL.U32 R17, R16, 0x2, RZ ;  /* 0x0000000210117824 */ /* 0x001fd800078e00ff */
[----:B------:R-:W-:Y:S05]  /*00b0*/  @P0 BRA `(.L_x_1) ;  /* 0x0000000000280947 */ /* 0x000fea0003800000 */
[----:B------:R-:W-:Y:S01]  /*00c0*/  MOV R0, 0x0 ;  /* 0x0000000000007802 */ /* 0x000fe20000000f00 */
[----:B------:R0:W-:Y:S01]  /*00d0*/  STL.64 [R1], R16 ;  /* 0x0000001001007387 */ /* 0x0001e20000100a00 */
[----:B------:R-:W1:Y:S01]  /*00e0*/  LDCU.64 UR4, c[0x4][0x8] ;  /* 0x01000100ff0477ac */ /* 0x000e620008000a00 */
[----:B------:R-:W-:Y:S01]  /*00f0*/  MOV R6, R26 ;  /* 0x0000001a00067202 */ /* 0x000fe20000000f00 */
[----:B------:R0:W2:Y:S01]  /*0100*/  LDC.64 R2, c[0x4][R0] ;  /* 0x0100000000027b82 */ /* 0x0000a20000000a00 */
[----:B------:R-:W-:Y:S02]  /*0110*/  IMAD.MOV.U32 R7, RZ, RZ, R25 ;  /* 0x000000ffff077224 */ /* 0x000fe400078e0019 */
[----:B-1----:R-:W-:Y:S02]  /*0120*/  IMAD.U32 R4, RZ, RZ, UR4 ;  /* 0x00000004ff047e24 */ /* 0x002fe4000f8e00ff */
[----:B0-----:R-:W-:-:S07]  /*0130*/  IMAD.U32 R5, RZ, RZ, UR5 ;  /* 0x00000005ff057e24 */ /* 0x001fce000f8e00ff */
[----:B------:R-:W-:-:S07]  /*0140*/  LEPC R20, `(.L_x_1) ;  /* 0x000000001014794e */ /* 0x000fce0000000000 */
[----:B--2---:R-:W-:Y:S05]  /*0150*/  CALL.ABS.NOINC R2 ;  /* 0x0000000002007343 */ /* 0x004fea0003c00000 */
.L_x_1:
[----:B------:R-:W-:Y:S05]  /*0160*/  BSYNC.RECONVERGENT B6 ;  /* 0x0000000000067941 */ /* 0x000fea0003800200 */
.L_x_0:
[----:B------:R-:W0:Y:S01]  /*0170*/  LDCU UR4, c[0x0][0x3a8] ;  /* 0x00007500ff0477ac */ /* 0x000e220008000800 */
[----:B------:R-:W-:-:S05]  /*0180*/  IMAD.IADD R18, R17, 0x1, R18 ;  /* 0x0000000111127824 */ /* 0x000fca00078e0212 */
[----:B0-----:R-:W-:-:S13]  /*0190*/  ISETP.GE.AND P0, PT, R18, UR4, PT ;  /* 0x0000000412007c0c */ /* 0x001fda000bf06270 */
[----:B------:R-:W-:Y:S05]  /*01a0*/  @P0 EXIT ;  /* 0x000000000000094d */ /* 0x000fea0003800000 */
[----:B------:R-:W0:Y:S01]  /*01b0*/  LDC R17, c[0x0][0x3ac] ;  /* 0x0000eb00ff117b82 */ /* 0x000e220000000800 */
[----:B------:R-:W1:Y:S01]  /*01c0*/  LDCU.64 UR4, c[0x0][0x358] ;  /* 0x00006b00ff0477ac */ /* 0x000e620008000a00 */
[----:B0-----:R-:W-:-:S04]  /*01d0*/  ISETP.GE.AND P0, PT, R17, 0x1, PT ;  /* 0x000000011100780c */ /* 0x001fc80003f06270 */
[----:B------:R-:W-:-:S09]  /*01e0*/  P2R R0, PR, RZ, 0x1 ;  /* 0x00000001ff007803 */ /* 0x000fd20000000000 */
[----:B------:R-:W0:Y:S01]  /*01f0*/  @P0 LDC.64 R2, c[0x0][0x380] ;  /* 0x0000e000ff020b82 */ /* 0x000e220000000a00 */
[----:B------:R-:W-:-:S04]  /*0200*/  @P0 IMAD R0, R18, R17, R17 ;  /* 0x0000001112000224 */ /* 0x000fc800078e0211 */
[----:B------:R-:W-:Y:S01]  /*0210*/  @P0 VIADD R5, R0, 0xffffffff ;  /* 0xffffffff00050836 */ /* 0x000fe20000000000 */
[----:B------:R-:W-:Y:S01]  /*0220*/  MOV R0, 0x0 ;  /* 0x0000000000007802 */ /* 0x000fe20000000f00 */
[----:B------:R2:W-:Y:S03]  /*0230*/  STL [R1], R18 ;  /* 0x0000001201007387 */ /* 0x0005e60000100800 */
[----:B------:R2:W3:Y:S01]  /*0240*/  LDC.64 R8, c[0x4][R0] ;  /* 0x0100000000087b82 */ /* 0x0004e20000000a00 */
[----:B0-----:R-:W-:-:S05]  /*0250*/  @P0 IMAD.WIDE.U32 R2, R5, 0x4, R2 ;  /* 0x0000000405020825 */ /* 0x001fca00078e0002 */
[----:B-1----:R2:W5:Y:S01]  /*0260*/  @P0 LDG.E R33, desc[UR4][R2.64] ;  /* 0x0000000402210981 */ /* 0x002562000c1e1900 */
[----:B------:R-:W0:Y:S01]  /*0270*/  LDCU.64 UR4, c[0x4][0x10] ;  /* 0x01000200ff0477ac */ /* 0x000e220008000a00 */
[----:B------:R-:W-:Y:S01]  /*0280*/  MOV R6, R26 ;  /* 0x0000001a00067202 */ /* 0x000fe20000000f00 */
[----:B------:R-:W-:Y:S02]  /*0290*/  IMAD.MOV.U32 R7, RZ, RZ, R25 ;  /* 0x000000ffff077224 */ /* 0x000fe400078e0019 */
[----:B0-----:R-:W-:Y:S02]  /*02a0*/  IMAD.U32 R4, RZ, RZ, UR4 ;  /* 0x00000004ff047e24 */ /* 0x001fe4000f8e00ff */
[----:B--23--:R-:W-:-:S07]  /*02b0*/  IMAD.U32 R5, RZ, RZ, UR5 ;  /* 0x00000005ff057e24 */ /* 0x00cfce000f8e00ff */
[----:B------:R-:W-:-:S07]  /*02c0*/  LEPC R20, `(.L_x_2) ;  /* 0x000000001014794e */ /* 0x000fce0000000000 */
[----:B-----5:R-:W-:Y:S05]  /*02d0*/  CALL.ABS.NOINC R8 ;  /* 0x0000000008007343 */ /* 0x020fea0003c00000 */
.L_x_2:
[----:B------:R-:W-:-:S13]  /*02e0*/  ISETP.GE.AND P6, PT, R17, 0x1, PT ;  /* 0x000000011100780c */ /* 0x000fda0003fc6270 */
[----:B------:R-:W-:Y:S05]  /*02f0*/  @!P6 BRA `(.L_x_3) ;  /* 0x0000001000b8e947 */ /* 0x000fea0003800000 */
[----:B------:R-:W0:Y:S01]  /*0300*/  LDC R22, c[0x0][0x3ac] ;  /* 0x0000eb00ff167b82 */ /* 0x000e220000000800 */
[----:B------:R1:W2:Y:S01]  /*0310*/  F2F.F64.F32 R16, R33 ;  /* 0x0000002100107310 */ /* 0x0002a20000201800 */
[C---:B0-----:R-:W-:Y:S01]  /*0320*/  VIADD R0, R22.reuse, 0xffffffff ;  /* 0xffffffff16007836 */ /* 0x041fe20000000000 */
[----:B------:R-:W-:-:S04]  /*0330*/  LOP3.LUT R23, R22, 0xf, RZ, 0xc0, !PT ;  /* 0x0000000f16177812 */ /* 0x000fc800078ec0ff */
[----:B------:R-:W-:-:S13]  /*0340*/  ISETP.GE.U32.AND P0, PT, R0, 0xf, PT ;  /* 0x0000000f0000780c */ /* 0x000fda0003f06070 */
[----:B-12---:R-:W-:Y:S05]  /*0350*/  @!P0 BRA `(.L_x_4) ;  /* 0x0000000800688947 */ /* 0x006fea0003800000 */
[----:B------:R-:W-:Y:S01]  /*0360*/  BSSY.RECONVERGENT B6, `(.L_x_4) ;  /* 0x0000099000067945 */ /* 0x000fe20003800200 */
[----:B------:R-:W-:Y:S01]  /*0370*/  LOP3.LUT R22, R22, 0x7ffffff0, RZ, 0xc0, !PT ;  /* 0x7ffffff016167812 */ /* 0x000fe200078ec0ff */
[----:B------:R-:W-:-:S07]  /*0380*/  IMAD.MOV.U32 R19, RZ, RZ, RZ ;  /* 0x000000ffff137224 */ /* 0x000fce00078e00ff */
.L_x_21:
[----:B------:R-:W-:Y:S01]  /*0390*/  MOV R2, 0x0 ;  /* 0x0000000000027802 */ /* 0x000fe20000000f00 */
[----:B------:R0:W-:Y:S01]  /*03a0*/  STL.64 [R1], R16 ;  /* 0x0000001001007387 */ /* 0x0001e20000100a00 */
[----:B------:R-:W1:Y:S01]  /*03b0*/  LDCU.64 UR4, c[0x4][0x18] ;  /* 0x01000300ff0477ac */ /* 0x000e620008000a00 */
[----:B------:R-:W-:Y:S01]  /*03c0*/  VIADD R19, R19, 0x10 ;  /* 0x0000001013137836 */ /* 0x000fe20000000000 */
[----:B------:R0:W2:Y:S01]  /*03d0*/  LDC.64 R8, c[0x4][R2] ;  /* 0x0100000002087b82 */ /* 0x0000a20000000a00 */
[----:B------:R-:W-:Y:S02]  /*03e0*/  IMAD.MOV.U32 R6, RZ, RZ, R26 ;  /* 0x000000ffff067224 */ /* 0x000fe400078e001a */
[----:B------:R-:W-:Y:S01]  /*03f0*/  IMAD.MOV.U32 R7, RZ, RZ, R25 ;  /* 0x000000ffff077224 */ /* 0x000fe200078e0019 */
[----:B------:R-:W-:-:S04]  /*0400*/  ISETP.NE.AND P0, PT, R19, R22, PT ;  /* 0x000000161300720c */ /* 0x000fc80003f05270 */
[----:B------:R-:W-:Y:S01]  /*0410*/  P2R R24, PR, RZ, 0x1 ;  /* 0x00000001ff187803 */ /* 0x000fe20000000000 */
[----:B-1----:R-:W-:Y:S01]  /*0420*/  IMAD.U32 R4, RZ, RZ, UR4 ;  /* 0x00000004ff047e24 */ /* 0x002fe2000f8e00ff */
[----:B0-----:R-:W-:-:S07]  /*0430*/  MOV R5, UR5 ;  /* 0x0000000500057c02 */ /* 0x001fce0008000f00 */
[----:B------:R-:W-:-:S07]  /*0440*/  LEPC R20, `(.L_x_5) ;  /* 0x000000001014794e */ /* 0x000fce0000000000 */
[----:B--2---:R-:W-:Y:S05]  /*0450*/  CALL.ABS.NOINC R8 ;  /* 0x0000000008007343 */ /* 0x004fea0003c00000 */
.L_x_5:
[----:B------:R0:W-:Y:S01]  /*0460*/  STL.64 [R1], R16 ;  /* 0x0000001001007387 */ /* 0x0001e20000100a00 */
[----:B------:R0:W1:Y:S01]  /*0470*/  LDC.64 R8, c[0x4][R2] ;  /* 0x0100000002087b82 */ /* 0x0000620000000a00 */
[----:B------:R-:W2:Y:S01]  /*0480*/  LDCU.64 UR4, c[0x4][0x18] ;  /* 0x01000300ff0477ac */ /* 0x000ea20008000a00 */
[----:B------:R-:W-:Y:S01]  /*0490*/  IMAD.MOV.U32 R6, RZ, RZ, R26 ;  /* 0x000000ffff067224 */ /* 0x000fe200078e001a */
[----:B------:R-:W-:Y:S01]  /*04a0*/  MOV R7, R25 ;  /* 0x0000001900077202 */ /* 0x000fe20000000f00 */
[----:B--2---:R-:W-:Y:S02]  /*04b0*/  IMAD.U32 R4, RZ, RZ, UR4 ;  /* 0x00000004ff047e24 */ /* 0x004fe4000f8e00ff */
[----:B0-----:R-:W-:-:S07]  /*04c0*/  IMAD.U32 R5, RZ, RZ, UR5 ;  /* 0x00000005ff057e24 */ /* 0x001fce000f8e00ff */
[----:B------:R-:W-:-:S07]  /*04d0*/  LEPC R20, `(.L_x_6) ;  /* 0x000000001014794e */ /* 0x000fce0000000000 */
[----:B-1----:R-:W-:Y:S05]  /*04e0*/  CALL.ABS.NOINC R8 ;  /* 0x0000000008007343 */ /* 0x002fea0003c00000 */
.L_x_6:
[----:B------:R0:W-:Y:S01]  /*04f0*/  STL.64 [R1], R16 ;  /* 0x0000001001007387 */ /* 0x0001e20000100a00 */
[----:B------:R0:W1:Y:S01]  /*0500*/  LDC.64 R8, c[0x4][R2] ;  /* 0x0100000002087b82 */ /* 0x0000620000000a00 */
[----:B------:R-:W2:Y:S01]  /*0510*/  LDCU.64 UR4, c[0x4][0x18] ;  /* 0x01000300ff0477ac */ /* 0x000ea20008000a00 */
[----:B------:R-:W-:Y:S02]  /*0520*/  IMAD.MOV.U32 R6, RZ, RZ, R26 ;  /* 0x000000ffff067224 */ /* 0x000fe400078e001a */
[----:B------:R-:W-:Y:S02]  /*0530*/  IMAD.MOV.U32 R7, RZ, RZ, R25 ;  /* 0x000000ffff077224 */ /* 0x000fe400078e0019 */
[----:B--2---:R-:W-:Y:S02]  /*0540*/  IMAD.U32 R4, RZ, RZ, UR4 ;  /* 0x00000004ff047e24 */ /* 0x004fe4000f8e00ff */
[----:B0-----:R-:W-:-:S07]  /*0550*/  IMAD.U32 R5, RZ, RZ, UR5 ;  /* 0x00000005ff057e24 */ /* 0x001fce000f8e00ff */
[----:B------:R-:W-:-:S07]  /*0560*/  LEPC R20, `(.L_x_7) ;  /* 0x000000001014794e */ /* 0x000fce0000000000 */
[----:B-1----:R-:W-:Y:S05]  /*0570*/  CALL.ABS.NOINC R8 ;  /* 0x0000000008007343 */ /* 0x002fea0003c00000 */
.L_x_7:
[----:B------:R0:W-:Y:S01]  /*0580*/  STL.64 [R1], R16 ;  /* 0x0000001001007387 */ /* 0x0001e20000100a00 */
[----:B------:R0:W1:Y:S01]  /*0590*/  LDC.64 R8, c[0x4][R2] ;  /* 0x0100000002087b82 */ /* 0x0000620000000a00 */
[----:B------:R-:W2:Y:S01]  /*05a0*/  LDCU.64 UR4, c[0x4][0x18] ;  /* 0x01000300ff0477ac */ /* 0x000ea20008000a00 */
[----:B------:R-:W-:Y:S02]  /*05b0*/  IMAD.MOV.U32 R6, RZ, RZ, R26 ;  /* 0x000000ffff067224 */ /* 0x000fe400078e001a */
[----:B------:R-:W-:Y:S02]  /*05c0*/  IMAD.MOV.U32 R7, RZ, RZ, R25 ;  /* 0x000000ffff077224 */ /* 0x000fe400078e0019 */
[----:B--2---:R-:W-:Y:S01]  /*05d0*/  IMAD.U32 R4, RZ, RZ, UR4 ;  /* 0x00000004ff047e24 */ /* 0x004fe2000f8e00ff */
[----:B0-----:R-:W-:-:S07]  /*05e0*/  MOV R5, UR5 ;  /* 0x0000000500057c02 */ /* 0x001fce0008000f00 */
[----:B------:R-:W-:-:S07]  /*05f0*/  LEPC R20, `(.L_x_8) ;  /* 0x000000001014794e */ /* 0x000fce0000000000 */
[----:B-1----:R-:W-:Y:S05]  /*0600*/  CALL.ABS.NOINC R8 ;  /* 0x0000000008007343 */ /* 0x002fea0003c00000 */
.L_x_8:
        /* <DEDUP_REMOVED lines=9> */
.L_x_9:
        /* <DEDUP_REMOVED lines=9> */
.L_x_10:
        /* <DEDUP_REMOVED lines=9> */
.L_x_11:
        /* <DEDUP_REMOVED lines=9> */
.L_x_12:
        /* <DEDUP_REMOVED lines=9> */
.L_x_13:
        /* <DEDUP_REMOVED lines=9> */
.L_x_14:
        /* <DEDUP_REMOVED lines=9> */
.L_x_15:
        /* <DEDUP_REMOVED lines=9> */
.L_x_16:
        /* <DEDUP_REMOVED lines=9> */
.L_x_17:
        /* <DEDUP_REMOVED lines=9> */
.L_x_18:
        /* <DEDUP_REMOVED lines=9> */
.L_x_19:
[----:B------:R0:W-:Y:S01]  /*0c40*/  STL.64 [R1], R16 ;  /* 0x0000001001007387 */ /* 0x0001e20000100a00 */
[----:B------:R-:W1:Y:S01]  /*0c50*/  LDC.64 R2, c[0x4][R2] ;  /* 0x0100000002027b82 */ /* 0x000e620000000a00 */
[----:B------:R-:W2:Y:S01]  /*0c60*/  LDCU.64 UR4, c[0x4][0x18] ;  /* 0x01000300ff0477ac */ /* 0x000ea20008000a00 */
[----:B------:R-:W-:Y:S02]  /*0c70*/  IMAD.MOV.U32 R6, RZ, RZ, R26 ;  /* 0x000000ffff067224 */ /* 0x000fe400078e001a */
[----:B------:R-:W-:Y:S02]  /*0c80*/  IMAD.MOV.U32 R7, RZ, RZ, R25 ;  /* 0x000000ffff077224 */ /* 0x000fe400078e0019 */
[----:B--2---:R-:W-:Y:S01]  /*0c90*/  IMAD.U32 R4, RZ, RZ, UR4 ;  /* 0x00000004ff047e24 */ /* 0x004fe2000f8e00ff */
[----:B0-----:R-:W-:-:S07]  /*0ca0*/  MOV R5, UR5 ;  /* 0x0000000500057c02 */ /* 0x001fce0008000f00 */
[----:B------:R-:W-:-:S07]  /*0cb0*/  LEPC R20, `(.L_x_20) ;  /* 0x000000001014794e */ /* 0x000fce0000000000 */
[----:B-1----:R-:W-:Y:S05]  /*0cc0*/  CALL.ABS.NOINC R2 ;  /* 0x0000000002007343 */ /* 0x002fea0003c00000 */
.L_x_20:
[----:B------:R-:W-:-:S13]  /*0cd0*/  ISETP.NE.AND P6, PT, R24, RZ, PT ;  /* 0x000000ff1800720c */ /* 0x000fda0003fc5270 */
[----:B------:R-:W-:Y:S05]  /*0ce0*/  @P6 BRA `(.L_x_21) ;  /* 0xfffffff400a86947 */ /* 0x000fea000383ffff */
[----:B------:R-:W-:Y:S05]  /*0cf0*/  BSYNC.RECONVERGENT B6 ;  /* 0x0000000000067941 */ /* 0x000fea0003800200 */
.L_x_4:
[----:B------:R-:W-:Y:S01]  /*0d00*/  ISETP.NE.AND P0, PT, R23, RZ, PT ;  /* 0x000000ff1700720c */ /* 0x000fe20003f05270 */
[----:B------:R-:W-:-:S12]  /*0d10*/  BSSY.RECONVERGENT B6, `(.L_x_3) ;  /* 0x000008c000067945 */ /* 0x000fd80003800200 */
[----:B------:R-:W-:Y:S05]  /*0d20*/  @!P0 BRA `(.L_x_22) ;  /* 0x0000000800288947 */ /* 0x000fea0003800000 */
[----:B------:R-:W0:Y:S01]  /*0d30*/  LDC R19, c[0x0][0x3ac] ;  /* 0x0000eb00ff137b82 */ /* 0x000e220000000800 */
[----:B------:R-:W-:Y:S02]  /*0d40*/  ISETP.GE.U32.AND P0, PT, R23, 0x8, PT ;  /* 0x000000081700780c */ /* 0x000fe40003f06070 */
[----:B0-----:R-:W-:-:S11]  /*0d50*/  LOP3.LUT R19, R19, 0x7, RZ, 0xc0, !PT ;  /* 0x0000000713137812 */ /* 0x001fd600078ec0ff */
[----:B------:R-:W-:Y:S05]  /*0d60*/  @!P0 BRA `(.L_x_23) ;  /* 0x0000000400248947 */ /* 0x000fea0003800000 */
[----:B------:R-:W-:Y:S01]  /*0d70*/  MOV R2, 0x0 ;  /* 0x0000000000027802 */ /* 0x000fe20000000f00 */
[----:B------:R0:W-:Y:S01]  /*0d80*/  STL.64 [R1], R16 ;  /* 0x0000001001007387 */ /* 0x0001e20000100a00 */
[----:B------:R-:W1:Y:S01]  /*0d90*/  LDCU.64 UR4, c[0x4][0x18] ;  /* 0x01000300ff0477ac */ /* 0x000e620008000a00 */
[----:B------:R-:W-:Y:S01]  /*0da0*/  IMAD.MOV.U32 R6, RZ, RZ, R26 ;  /* 0x000000ffff067224 */ /* 0x000fe200078e001a */
[----:B------:R0:W2:Y:S01]  /*0db0*/  LDC.64 R8, c[0x4][R2] ;  /* 0x0100000002087b82 */ /* 0x0000a20000000a00 */
[----:B------:R-:W-:Y:S01]  /*0dc0*/  MOV R7, R25 ;  /* 0x0000001900077202 */ /* 0x000fe20000000f00 */
[----:B-1----:R-:W-:Y:S02]  /*0dd0*/  IMAD.U32 R4, RZ, RZ, UR4 ;  /* 0x00000004ff047e24 */ /* 0x002fe4000f8e00ff */
[----:B0-----:R-:W-:-:S07]  /*0de0*/  IMAD.U32 R5, RZ, RZ, UR5 ;  /* 0x00000005ff057e24 */ /* 0x001fce000f8e00ff */
[----:B------:R-:W-:-:S07]  /*0df0*/  LEPC R20, `(.L_x_24) ;  /* 0x000000001014794e */ /* 0x000fce0000000000 */
[----:B--2---:R-:W-:Y:S05]  /*0e00*/  CALL.ABS.NOINC R8 ;  /* 0x0000000008007343 */ /* 0x004fea0003c00000 */
.L_x_24:
        /* <DEDUP_REMOVED lines=9> */
.L_x_25:
        /* <DEDUP_REMOVED lines=9> */
.L_x_26:
        /* <DEDUP_REMOVED lines=9> */
.L_x_27:
        /* <DEDUP_REMOVED lines=9> */
.L_x_28:
        /* <DEDUP_REMOVED lines=9> */
.L_x_29:
        /* <DEDUP_REMOVED lines=9> */
.L_x_30:
[----:B------:R0:W-:Y:S01]  /*1170*/  STL.64 [R1], R16 ;  /* 0x0000001001007387 */ /* 0x0001e20000100a00 */
[----:B------:R-:W1:Y:S01]  /*1180*/  LDC.64 R2, c[0x4][R2] ;  /* 0x0100000002027b82 */ /* 0x000e620000000a00 */
[----:B------:R-:W2:Y:S01]  /*1190*/  LDCU.64 UR4, c[0x4][0x18] ;  /* 0x01000300ff0477ac */ /* 0x000ea20008000a00 */
[----:B------:R-:W-:Y:S02]  /*11a0*/  IMAD.MOV.U32 R6, RZ, RZ, R26 ;  /* 0x000000ffff067224 */ /* 0x000fe400078e001a */
[----:B------:R-:W-:Y:S02]  /*11b0*/  IMAD.MOV.U32 R7, RZ, RZ, R25 ;  /* 0x000000ffff077224 */ /* 0x000fe400078e0019 */
[----:B--2---:R-:W-:Y:S02]  /*11c0*/  IMAD.U32 R4, RZ, RZ, UR4 ;  /* 0x00000004ff047e24 */ /* 0x004fe4000f8e00ff */
[----:B0-----:R-:W-:-:S07]  /*11d0*/  IMAD.U32 R5, RZ, RZ, UR5 ;  /* 0x00000005ff057e24 */ /* 0x001fce000f8e00ff */
[----:B------:R-:W-:-:S07]  /*11e0*/  LEPC R20, `(.L_x_23) ;  /* 0x000000001014794e */ /* 0x000fce0000000000 */
[----:B-1----:R-:W-:Y:S05]  /*11f0*/  CALL.ABS.NOINC R2 ;  /* 0x0000000002007343 */ /* 0x002fea0003c00000 */
.L_x_23:
[----:B------:R-:W-:-:S13]  /*1200*/  ISETP.NE.AND P0, PT, R19, RZ, PT ;  /* 0x000000ff1300720c */ /* 0x000fda0003f05270 */
        /* <DEDUP_REMOVED lines=10> */
[----:B------:R-:W-:Y:S02]  /*12b0*/  IMAD.MOV.U32 R7, RZ, RZ, R25 ;  /* 0x000000ffff077224 */ /* 0x000fe400078e0019 */
[----:B-1----:R-:W-:Y:S01]  /*12c0*/  IMAD.U32 R4, RZ, RZ, UR4 ;  /* 0x00000004ff047e24 */ /* 0x002fe2000f8e00ff */
[----:B0-----:R-:W-:-:S07]  /*12d0*/  MOV R5, UR5 ;  /* 0x0000000500057c02 */ /* 0x001fce0008000f00 */
[----:B------:R-:W-:-:S07]  /*12e0*/  LEPC R20, `(.L_x_32) ;  /* 0x000000001014794e */ /* 0x000fce0000000000 */
[----:B--2---:R-:W-:Y:S05]  /*12f0*/  CALL.ABS.NOINC R8 ;  /* 0x0000000008007343 */ /* 0x004fea0003c00000 */
.L_x_32:
        /* <DEDUP_REMOVED lines=9> */
.L_x_33:
        /* <DEDUP_REMOVED lines=9> */
.L_x_34:
        /* <DEDUP_REMOVED lines=9> */
.L_x_31:
[----:B------:R-:W-:-:S13]  /*14b0*/  ISETP.NE.AND P0, PT, R19, RZ, PT ;  /* 0x000000ff1300720c */ /* 0x000fda0003f05270 */
[----:B------:R-:W-:Y:S05]  /*14c0*/  @!P0 BRA `(.L_x_22) ;  /* 0x0000000000408947 */ /* 0x000fea0003800000 */
[----:B------:R-:W-:-:S07]  /*14d0*/  IMAD.MOV.U32 R2, RZ, RZ, RZ ;  /* 0x000000ffff027224 */ /* 0x000fce00078e00ff */
.L_x_36:
[----:B------:R0:W-:Y:S01]  /*14e0*/  STL.64 [R1], R16 ;  /* 0x0000001001007387 */ /* 0x0001e20000100a00 */
[----:B------:R-:W1:Y:S01]  /*14f0*/  LDCU.64 UR4, c[0x4][0x18] ;  /* 0x01000300ff0477ac */ /* 0x000e620008000a00 */
[----:B------:R-:W-:Y:S01]  /*1500*/  VIADD R2, R2, 0x1 ;  /* 0x0000000102027836 */ /* 0x000fe20000000000 */
[----:B------:R-:W-:Y:S01]  /*1510*/  MOV R0, 0x0 ;  /* 0x0000000000007802 */ /* 0x000fe20000000f00 */
[----:B------:R-:W-:Y:S02]  /*1520*/  IMAD.MOV.U32 R6, RZ, RZ, R26 ;  /* 0x000000ffff067224 */ /* 0x000fe400078e001a */
[----:B------:R-:W-:Y:S01]  /*1530*/  IMAD.MOV.U32 R7, RZ, RZ, R25 ;  /* 0x000000ffff077224 */ /* 0x000fe200078e0019 */
[----:B------:R-:W-:Y:S01]  /*1540*/  ISETP.NE.AND P0, PT, R2, R19, PT ;  /* 0x000000130200720c */ /* 0x000fe20003f05270 */
[----:B------:R2:W3:Y:S03]  /*1550*/  LDC.64 R8, c[0x4][R0] ;  /* 0x0100000000087b82 */ /* 0x0004e60000000a00 */
[----:B--2---:R-:W-:Y:S01]  /*1560*/  P2R R0, PR, RZ, 0x1 ;  /* 0x00000001ff007803 */ /* 0x004fe20000000000 */
[----:B-1----:R-:W-:Y:S01]  /*1570*/  IMAD.U32 R4, RZ, RZ, UR4 ;  /* 0x00000004ff047e24 */ /* 0x002fe2000f8e00ff */
[----:B0-----:R-:W-:-:S07]  /*1580*/  MOV R5, UR5 ;  /* 0x0000000500057c02 */ /* 0x001fce0008000f00 */
[----:B------:R-:W-:-:S07]  /*1590*/  LEPC R20, `(.L_x_35) ;  /* 0x000000001014794e */ /* 0x000fce0000000000 */
[----:B---3--:R-:W-:Y:S05]  /*15a0*/  CALL.ABS.NOINC R8 ;  /* 0x0000000008007343 */ /* 0x008fea0003c00000 */
.L_x_35:
[----:B------:R-:W-:-:S13]  /*15b0*/  ISETP.NE.AND P6, PT, R2, R19, PT ;  /* 0x000000130200720c */ /* 0x000fda0003fc5270 */
[----:B------:R-:W-:Y:S05]  /*15c0*/  @P6 BRA `(.L_x_36) ;  /* 0xfffffffc00c46947 */ /* 0x000fea000383ffff */
.L_x_22:
[----:B------:R-:W-:Y:S05]  /*15d0*/  BSYNC.RECONVERGENT B6 ;  /* 0x0000000000067941 */ /* 0x000fea0003800200 */
.L_x_3:
[----:B------:R-:W-:Y:S01]  /*15e0*/  MOV R0, 0x0 ;  /* 0x0000000000007802 */ /* 0x000fe20000000f00 */
[----:B------:R-:W0:Y:S01]  /*15f0*/  LDCU.64 UR4, c[0x4][0x20] ;  /* 0x01000400ff0477ac */ /* 0x000e220008000a00 */
[----:B------:R-:W-:Y:S02]  /*1600*/  CS2R R6, SRZ ;  /* 0x0000000000067805 */ /* 0x000fe4000001ff00 */
[----:B------:R1:W2:Y:S01]  /*1610*/  LDC.64 R2, c[0x4][R0] ;  /* 0x0100000000027b82 */ /* 0x0002a20000000a00 */
[----:B0-----:R-:W-:Y:S02]  /*1620*/  IMAD.U32 R4, RZ, RZ, UR4 ;  /* 0x00000004ff047e24 */ /* 0x001fe4000f8e00ff */
[----:B-1----:R-:W-:-:S07]  /*1630*/  IMAD.U32 R5, RZ, RZ, UR5 ;  /* 0x00000005ff057e24 */ /* 0x002fce000f8e00ff */
[----:B------:R-:W-:-:S07]  /*1640*/  LEPC R20, `(.L_x_37) ;  /* 0x000000001014794e */ /* 0x000fce0000000000 */
[----:B--2---:R-:W-:Y:S05]  /*1650*/  CALL.ABS.NOINC R2 ;  /* 0x0000000002007343 */ /* 0x004fea0003c00000 */
.L_x_37:
[----:B------:R-:W0:Y:S01]  /*1660*/  LDC R28, c[0x0][0x3ac] ;  /* 0x0000eb00ff1c7b82 */ /* 0x000e220000000800 */
[----:B------:R-:W-:Y:S01]  /*1670*/  BSSY.RECONVERGENT B7, `(.L_x_38) ;  /* 0x00004b1000077945 */ /* 0x000fe20003800200 */
[----:B------:R-:W-:Y:S02]  /*1680*/  MOV R24, 0xff7fffff ;  /* 0xff7fffff00187802 */ /* 0x000fe40000000f00 */
[----:B------:R-:W-:Y:S01]  /*1690*/  CS2R R22, SRZ ;  /* 0x0000000000167805 */ /* 0x000fe2000001ff00 */
[----:B------:R-:W-:Y:S01]  /*16a0*/  IMAD.MOV.U32 R19, RZ, RZ, RZ ;  /* 0x000000ffff137224 */ /* 0x000fe200078e00ff */
[C---:B0-----:R-:W-:Y:S01]  /*16b0*/  LOP3.LUT R31, R28.reuse, 0x7ffffff0, RZ, 0xc0, !PT ;  /* 0x7ffffff01c1f7812 */ /* 0x041fe200078ec0ff */
[C---:B------:R-:W-:Y:S01]  /*16c0*/  VIADD R32, R28.reuse, 0xffffffff ;  /* 0xffffffff1c207836 */ /* 0x040fe20000000000 */
[C---:B------:R-:W-:Y:S02]  /*16d0*/  LOP3.LUT R30, R28.reuse, 0xf, RZ, 0xc0, !PT ;  /* 0x0000000f1c1e7812 */ /* 0x040fe400078ec0ff */
[C---:B------:R-:W-:Y:S01]  /*16e0*/  LOP3.LUT R29, R28.reuse, 0x7, RZ, 0xc0, !PT ;  /* 0x000000071c1d7812 */ /* 0x040fe200078ec0ff */
[----:B------:R-:W-:Y:S01]  /*16f0*/  IMAD.MOV R2, RZ, RZ, -R31 ;  /* 0x000000ffff027224 */ /* 0x000fe200078e0a1f */
[----:B------:R-:W-:-:S07]  /*1700*/  LOP3.LUT R28, R28, 0x3, RZ, 0xc0, !PT ;  /* 0x000000031c1c7812 */ /* 0x000fce00078ec0ff */
.L_x_121:
[----:B------:R-:W0:Y:S01]  /*1710*/  LDC R16, c[0x0][0x3ac] ;  /* 0x0000eb00ff107b82 */ /* 0x000e220000000800 */
[----:B------:R-:W-:Y:S01]  /*1720*/  MOV R8, 0x0 ;  /* 0x0000000000087802 */ /* 0x000fe20000000f00 */
[----:B------:R-:W-:Y:S01]  /*1730*/  STL.64 [R1], R18 ;  /* 0x0000001201007387 */ /* 0x000fe20000100a00 */
[----:B------:R-:W1:Y:S01]  /*1740*/  LDCU.64 UR4, c[0x4][0x28] ;  /* 0x01000500ff0477ac */ /* 0x000e620008000a00 */
[----:B------:R-:W-:Y:S02]  /*1750*/  IMAD.SHL.U32 R0, R19, 0x2, RZ ;  /* 0x0000000213007824 */ /* 0x000fe400078e00ff */
[----:B------:R-:W-:Y:S02]  /*1760*/  IMAD.MOV.U32 R27, RZ, RZ, R24 ;  /* 0x000000ffff1b7224 */ /* 0x000fe400078e0018 */
[----:B------:R-:W2:Y:S01]  /*1770*/  LDC.64 R8, c[0x4][R8] ;  /* 0x0100000008087b82 */ /* 0x000ea20000000a00 */
[----:B------:R3:W-:Y:S01]  /*1780*/  STL [R1+0x8], R0 ;  /* 0x0000080001007387 */ /* 0x0007e20000100800 */
[----:B------:R-:W-:-:S02]  /*1790*/  IMAD.MOV.U32 R6, RZ, RZ, R26 ;  /* 0x000000ffff067224 */ /* 0x000fc400078e001a */
[----:B------:R-:W-:Y:S01]  /*17a0*/  IMAD.MOV.U32 R7, RZ, RZ, R25 ;  /* 0x000000ffff077224 */ /* 0x000fe200078e0019 */
[----:B-1----:R-:W-:Y:S01]  /*17b0*/  MOV R4, UR4 ;  /* 0x0000000400047c02 */ /* 0x002fe20008000f00 */
[----:B------:R-:W-:Y:S01]  /*17c0*/  IMAD.U32 R5, RZ, RZ, UR5 ;  /* 0x00000005ff057e24 */ /* 0x000fe2000f8e00ff */
[----:B0-----:R-:W-:-:S04]  /*17d0*/  ISETP.GE.AND P0, PT, R16, 0x1, PT ;  /* 0x000000011000780c */ /* 0x001fc80003f06270 */
[----:B---3--:R-:W-:-:S09]  /*17e0*/  P2R R0, PR, RZ, 0x1 ;  /* 0x00000001ff007803 */ /* 0x008fd20000000000 */
[----:B------:R-:W-:-:S07]  /*17f0*/  LEPC R20, `(.L_x_39) ;  /* 0x000000001014794e */ /* 0x000fce0000000000 */
[----:B--2---:R-:W-:Y:S05]  /*1800*/  CALL.ABS.NOINC R8 ;  /* 0x0000000008007343 */ /* 0x004fea0003c00000 */
.L_x_39:
[----:B------:R-:W-:Y:S01]  /*1810*/  ISETP.GE.AND P6, PT, R16, 0x1, PT ;  /* 0x000000011000780c */ /* 0x000fe20003fc6270 */
[----:B------:R-:W-:Y:S01]  /*1820*/  BSSY.RECONVERGENT B0, `(.L_x_40) ;  /* 0x0000137000007945 */ /* 0x000fe20003800200 */
[----:B------:R-:W-:-:S11]  /*1830*/  SHF.L.U32 R8, R19, 0x1, RZ ;  /* 0x0000000113087819 */ /* 0x000fd600000006ff */
[----:B------:R-:W-:Y:S05]  /*1840*/  @!P6 BRA `(.L_x_41) ;  /* 0x0000001000b8e947 */ /* 0x000fea0003800000 */
[----:B------:R-:W0:Y:S01]  /*1850*/  LDC R9, c[0x0][0x3a8] ;  /* 0x0000ea00ff097b82 */ /* 0x000e220000000800 */
[----:B------:R-:W-:Y:S01]  /*1860*/  BSSY.RECONVERGENT B1, `(.L_x_42) ;  /* 0x0000096000017945 */ /* 0x000fe20003800200 */
[----:B------:R-:W-:Y:S02]  /*1870*/  VIADD R0, R30, 0xffffffff ;  /* 0xffffffff1e007836 */ /* 0x000fe40000000000 */
[----:B------:R-:W-:Y:S02]  /*1880*/  VIADD R3, R29, 0xffffffff ;  /* 0xffffffff1d037836 */ /* 0x000fe40000000000 */
[----:B------:R-:W-:Y:S02]  /*1890*/  IMAD.MOV.U32 R16, RZ, RZ, -0x800001 ;  /* 0xff7fffffff107424 */ /* 0x000fe400078e00ff */
[----:B------:R-:W1:Y:S01]  /*18a0*/  LDC.64 R4, c[0x0][0x358] ;  /* 0x0000d600ff047b82 */ /* 0x000e620000000a00 */
[----:B0-----:R-:W-:-:S13]  /*18b0*/  ISETP.GE.AND P0, PT, R8, R9, PT ;  /* 0x000000090800720c */ /* 0x001fda0003f06270 */
[----:B-1----:R-:W-:Y:S05]  /*18c0*/  @P0 BRA `(.L_x_43) ;  /* 0x00000008003c0947 */ /* 0x002fea0003800000 */
[----:B------:R-:W0:Y:S01]  /*18d0*/  LDCU UR4, c[0x0][0x3ac] ;  /* 0x00007580ff0477ac */ /* 0x000e220008000800 */
[----:B------:R-:W-:Y:S01]  /*18e0*/  ISETP.GE.U32.AND P0, PT, R32, 0xf, PT ;  /* 0x0000000f2000780c */ /* 0x000fe20003f06070 */
[----:B------:R-:W-:Y:S02]  /*18f0*/  HFMA2 R10, -RZ, RZ, 0, 0 ;  /* 0x00000000ff0a7431 */ /* 0x000fe400000001ff */
[----:B------:R-:W-:Y:S02]  /*1900*/  IMAD.MOV.U32 R16, RZ, RZ, RZ ;  /* 0x000000ffff107224 */ /* 0x000fe400078e00ff */
[----:B0-----:R-:W-:-:S08]  /*1910*/  IMAD R11, R8, UR4, RZ ;  /* 0x00000004080b7c24 */ /* 0x001fd0000f8e02ff */
[----:B------:R-:W-:Y:S05]  /*1920*/  @!P0 BRA `(.L_x_44) ;  /* 0x0000000000c88947 */ /* 0x000fea0003800000 */
[----:B------:R-:W0:Y:S01]  /*1930*/  LDC.64 R6, c[0x0][0x388] ;  /* 0x0000e200ff067b82 */ /* 0x000e220000000a00 */
[----:B------:R-:W-:Y:S01]  /*1940*/  BSSY.RECONVERGENT B2, `(.L_x_45) ;  /* 0x000002f000027945 */ /* 0x000fe20003800200 */
[----:B------:R-:W-:Y:S02]  /*1950*/  IMAD.MOV.U32 R16, RZ, RZ, RZ ;  /* 0x000000ffff107224 */ /* 0x000fe400078e00ff */
[----:B------:R-:W-:Y:S02]  /*1960*/  IMAD.MOV.U32 R10, RZ, RZ, R2 ;  /* 0x000000ffff0a7224 */ /* 0x000fe400078e0002 */
[----:B0-----:R-:W-:-:S03]  /*1970*/  IMAD.WIDE.U32 R6, R11, 0x4, R6 ;  /* 0x000000040b067825 */ /* 0x001fc600078e0006 */
[----:B------:R-:W-:-:S05]  /*1980*/  IADD3 R12, P0, PT, R6, 0x20, RZ ;  /* 0x00000020060c7810 */ /* 0x000fca0007f1e0ff */
[----:B------:R-:W-:-:S08]  /*1990*/  IMAD.X R13, RZ, RZ, R7, P0 ;  /* 0x000000ffff0d7224 */ /* 0x000fd000000e0607 */
.L_x_46:
[----:B------:R-:W-:Y:S01]  /*19a0*/  R2UR UR4, R4 ;  /* 0x00000000040472ca */ /* 0x000fe200000e0000 */
[----:B------:R-:W-:Y:S01]  /*19b0*/  IMAD.MOV.U32 R6, RZ, RZ, R12 ;  /* 0x000000ffff067224 */ /* 0x000fe200078e000c */
[----:B------:R-:W-:Y:S02]  /*19c0*/  R2UR UR5, R5 ;  /* 0x00000000050572ca */ /* 0x000fe400000e0000 */
[----:B------:R-:W-:-:S11]  /*19d0*/  MOV R7, R13 ;  /* 0x0000000d00077202 */ /* 0x000fd60000000f00 */
[----:B------:R-:W2:Y:S04]  /*19e0*/  LDG.E R12, desc[UR4][R6.64+-0x20] ;  /* 0xffffe004060c7981 */ /* 0x000ea8000c1e1900 */
[----:B------:R-:W3:Y:S01]  /*19f0*/  LDG.E R13, desc[UR4][R6.64+-0x1c] ;  /* 0xffffe404060d7981 */ /* 0x000ee2000c1e1900 */
[----:B--2---:R-:W-:-:S04]  /*1a00*/  FFMA R12, R33, R12, R16 ;  /* 0x0000000c210c7223 */ /* 0x004fc80000000010 */
[C---:B---3--:R-:W-:Y:S02]  /*1a10*/  FFMA R12, R33.reuse, R13, R12 ;  /* 0x0000000d210c7223 */ /* 0x048fe4000000000c */
[----:B------:R-:W2:Y:S02]  /*1a20*/  LDG.E R13, desc[UR4][R6.64+-0x18] ;  /* 0xffffe804060d7981 */ /* 0x000ea4000c1e1900 */
[C---:B--2---:R-:W-:Y:S02]  /*1a30*/  FFMA R12, R33.reuse, R13, R12 ;  /* 0x0000000d210c7223 */ /* 0x044fe4000000000c */
[----:B------:R-:W2:Y:S02]  /*1a40*/  LDG.E R13, desc[UR4][R6.64+-0x14] ;  /* 0xffffec04060d7981 */ /* 0x000ea4000c1e1900 */
[C---:B--2---:R-:W-:Y:S02]  /*1a50*/  FFMA R12, R33.reuse, R13, R12 ;  /* 0x0000000d210c7223 */ /* 0x044fe4000000000c */
[----:B------:R-:W2:Y:S02]  /*1a60*/  LDG.E R13, desc[UR4][R6.64+-0x10] ;  /* 0xfffff004060d7981 */ /* 0x000ea4000c1e1900 */
[----:B--2---:R-:W-:-:S02]  /*1a70*/  FFMA R12, R33, R13, R12 ;  /* 0x0000000d210c7223 */ /* 0x004fc4000000000c */
        /* <DEDUP_REMOVED lines=18> */
[----:B------:R-:W2:Y:S01]  /*1ba0*/  LDG.E R13, desc[UR4][R6.64+0x18] ;  /* 0x00001804060d7981 */ /* 0x000ea2000c1e1900 */
[----:B------:R-:W-:-:S05]  /*1bb0*/  VIADD R10, R10, 0x10 ;  /* 0x000000100a0a7836 */ /* 0x000fca0000000000 */
[----:B------:R-:W-:Y:S01]  /*1bc0*/  ISETP.NE.AND P0, PT, R10, RZ, PT ;  /* 0x000000ff0a00720c */ /* 0x000fe20003f05270 */
[C---:B--2---:R-:W-:Y:S02]  /*1bd0*/  FFMA R12, R33.reuse, R13, R12 ;  /* 0x0000000d210c7223 */ /* 0x044fe4000000000c */
[----:B------:R-:W2:Y:S02]  /*1be0*/  LDG.E R13, desc[UR4][R6.64+0x1c] ;  /* 0x00001c04060d7981 */ /* 0x000ea4000c1e1900 */
[----:B--2---:R-:W-:Y:S01]  /*1bf0*/  FFMA R16, R33, R13, R12 ;  /* 0x0000000d21107223 */ /* 0x004fe2000000000c */
[----:B------:R-:W-:-:S05]  /*1c00*/  IADD3 R12, P1, PT, R6, 0x40, RZ ;  /* 0x00000040060c7810 */ /* 0x000fca0007f3e0ff */
[----:B------:R-:W-:Y:S02]  /*1c10*/  IMAD.X R13, RZ, RZ, R7, P1 ;  /* 0x000000ffff0d7224 */ /* 0x000fe400008e0607 */
[----:B------:R-:W-:Y:S06]  /*1c20*/  @P0 BRA `(.L_x_46) ;  /* 0xfffffffc005c0947 */ /* 0x000fec000383ffff */
[----:B------:R-:W-:Y:S05]  /*1c30*/  BSYNC.RECONVERGENT B2 ;  /* 0x0000000000027941 */ /* 0x000fea0003800200 */
.L_x_45:
[----:B------:R-:W-:-:S07]  /*1c40*/  IMAD.MOV.U32 R10, RZ, RZ, R31 ;  /* 0x000000ffff0a7224 */ /* 0x000fce00078e001f */
.L_x_44:
[----:B------:R-:W-:-:S13]  /*1c50*/  ISETP.NE.AND P0, PT, R30, RZ, PT ;  /* 0x000000ff1e00720c */ /* 0x000fda0003f05270 */
[----:B------:R-:W-:Y:S05]  /*1c60*/  @!P0 BRA `(.L_x_43) ;  /* 0x0000000400548947 */ /* 0x000fea0003800000 */
[----:B------:R-:W-:Y:S02]  /*1c70*/  ISETP.GE.U32.AND P1, PT, R0, 0x7, PT ;  /* 0x000000070000780c */ /* 0x000fe40003f26070 */
[----:B------:R-:W-:-:S11]  /*1c80*/  ISETP.NE.AND P0, PT, R29, RZ, PT ;  /* 0x000000ff1d00720c */ /* 0x000fd60003f05270 */
[----:B------:R-:W-:Y:S05]  /*1c90*/  @!P1 BRA `(.L_x_47) ;  /* 0x00000000007c9947 */ /* 0x000fea0003800000 */
[----:B------:R-:W0:Y:S01]  /*1ca0*/  LDC.64 R6, c[0x0][0x388] ;  /* 0x0000e200ff067b82 */ /* 0x000e220000000a00 */
[----:B------:R-:W-:Y:S01]  /*1cb0*/  R2UR UR4, R4 ;  /* 0x00000000040472ca */ /* 0x000fe200000e0000 */
[----:B------:R-:W-:Y:S01]  /*1cc0*/  IMAD.IADD R13, R11, 0x1, R10 ;  /* 0x000000010b0d7824 */ /* 0x000fe200078e020a */
[----:B------:R-:W-:-:S03]  /*1cd0*/  R2UR UR5, R5 ;  /* 0x00000000050572ca */ /* 0x000fc600000e0000 */
[----:B0-----:R-:W-:-:S10]  /*1ce0*/  IMAD.WIDE.U32 R6, R13, 0x4, R6 ;  /* 0x000000040d067825 */ /* 0x001fd400078e0006 */
[----:B------:R-:W2:Y:S01]  /*1cf0*/  LDG.E R6, desc[UR4][R6.64] ;  /* 0x0000000406067981 */ /* 0x000ea2000c1e1900 */
[----:B------:R-:W0:Y:S01]  /*1d00*/  LDCU.64 UR4, c[0x0][0x388] ;  /* 0x00007100ff0477ac */ /* 0x000e220008000a00 */
[----:B------:R-:W-:Y:S02]  /*1d10*/  IADD3 R13, P1, PT, R11, R10, RZ ;  /* 0x0000000a0b0d7210 */ /* 0x000fe40007f3e0ff */
[----:B------:R-:W-:Y:S02]  /*1d20*/  R2UR UR6, R4 ;  /* 0x00000000040672ca */ /* 0x000fe400000e0000 */
[----:B------:R-:W-:Y:S02]  /*1d30*/  IADD3.X R14, PT, PT, RZ, RZ, RZ, P1, !PT ;  /* 0x000000ffff0e7210 */ /* 0x000fe40000ffe4ff */
[----:B------:R-:W-:Y:S02]  /*1d40*/  R2UR UR7, R5 ;  /* 0x00000000050772ca */ /* 0x000fe400000e0000 */
[----:B0-----:R-:W-:-:S02]  /*1d50*/  LEA R12, P1, R13, UR4, 0x2 ;  /* 0x000000040d0c7c11 */ /* 0x001fc4000f8210ff */
[----:B------:R-:W-:Y:S02]  /*1d60*/  R2UR UR4, R4 ;  /* 0x00000000040472ca */ /* 0x000fe400000e0000 */
[----:B------:R-:W-:Y:S02]  /*1d70*/  LEA.HI.X R13, R13, UR5, R14, 0x2, P1 ;  /* 0x000000050d0d7c11 */ /* 0x000fe400088f140e */
[----:B------:R-:W-:-:S05]  /*1d80*/  R2UR UR5, R5 ;  /* 0x00000000050572ca */ /* 0x000fca00000e0000 */
[----:B------:R-:W3:Y:S04]  /*1d90*/  LDG.E R14, desc[UR6][R12.64+0x4] ;  /* 0x000004060c0e7981 */ /* 0x000ee8000c1e1900 */
[----:B------:R-:W4:Y:S04]  /*1da0*/  LDG.E R15, desc[UR6][R12.64+0x1c] ;  /* 0x00001c060c0f7981 */ /* 0x000f28000c1e1900 */
[----:B------:R-:W5:Y:S01]  /*1db0*/  LDG.E R7, desc[UR4][R12.64+0x8] ;  /* 0x000008040c077981 */ /* 0x000f62000c1e1900 */
[----:B--2---:R-:W-:-:S03]  /*1dc0*/  FFMA R16, R33, R6, R16 ;  /* 0x0000000621107223 */ /* 0x004fc60000000010 */
[----:B------:R-:W2:Y:S01]  /*1dd0*/  LDG.E R6, desc[UR4][R12.64+0x14] ;  /* 0x000014040c067981 */ /* 0x000ea2000c1e1900 */
[----:B---3--:R-:W-:-:S04]  /*1de0*/  FFMA R14, R33, R14, R16 ;  /* 0x0000000e210e7223 */ /* 0x008fc80000000010 */
[C---:B-----5:R-:W-:Y:S02]  /*1df0*/  FFMA R14, R33.reuse, R7, R14 ;  /* 0x00000007210e7223 */ /* 0x060fe4000000000e */
[----:B------:R-:W3:Y:S02]  /*1e00*/  LDG.E R7, desc[UR4][R12.64+0xc] ;  /* 0x00000c040c077981 */ /* 0x000ee4000c1e1900 */
[C---:B---3--:R-:W-:Y:S02]  /*1e10*/  FFMA R14, R33.reuse, R7, R14 ;  /* 0x00000007210e7223 */ /* 0x048fe4000000000e */
[----:B------:R-:W3:Y:S02]  /*1e20*/  LDG.E R7, desc[UR4][R12.64+0x10] ;  /* 0x000010040c077981 */ /* 0x000ee4000c1e1900 */
[C---:B---3--:R-:W-:Y:S02]  /*1e30*/  FFMA R14, R33.reuse, R7, R14 ;  /* 0x00000007210e7223 */ /* 0x048fe4000000000e */
[----:B------:R-:W3:Y:S02]  /*1e40*/  LDG.E R7, desc[UR4][R12.64+0x18] ;  /* 0x000018040c077981 */ /* 0x000ee4000c1e1900 */
[----:B--2---:R-:W-:Y:S01]  /*1e50*/  FFMA R6, R33, R6, R14 ;  /* 0x0000000621067223 */ /* 0x004fe2000000000e */
[----:B------:R-:W-:-:S03]  /*1e60*/  VIADD R10, R10, 0x8 ;  /* 0x000000080a0a7836 */ /* 0x000fc60000000000 */
[----:B---3--:R-:W-:-:S04]  /*1e70*/  FFMA R6, R33, R7, R6 ;  /* 0x0000000721067223 */ /* 0x008fc80000000006 */
[----:B----4-:R-:W-:-:S07]  /*1e80*/  FFMA R16, R33, R15, R6 ;  /* 0x0000000f21107223 */ /* 0x010fce0000000006 */
.L_x_47:
        /* <DEDUP_REMOVED lines=12> */
[C---:B------:R-:W-:Y:S02]  /*1f50*/  R2UR UR6, R4.reuse ;  /* 0x00000000040672ca */ /* 0x040fe400000e0000 */
[----:B------:R-:W-:Y:S01]  /*1f60*/  R2UR UR7, R5 ;  /* 0x00000000050772ca */ /* 0x000fe200000e0000 */
[----:B------:R-:W-:Y:S01]  /*1f70*/  IMAD.X R14, RZ, RZ, RZ, P1 ;  /* 0x000000ffff0e7224 */ /* 0x000fe200008e06ff */
[----:B0-----:R-:W-:Y:S02]  /*1f80*/  LEA R12, P1, R13, UR4, 0x2 ;  /* 0x000000040d0c7c11 */ /* 0x001fe4000f8210ff */
[----:B------:R-:W-:-:S02]  /*1f90*/  R2UR UR4, R4 ;  /* 0x00000000040472ca */ /* 0x000fc400000e0000 */
[----:B------:R-:W-:Y:S02]  /*1fa0*/  LEA.HI.X R13, R13, UR5, R14, 0x2, P1 ;  /* 0x000000050d0d7c11 */ /* 0x000fe400088f140e */
[----:B------:R-:W-:-:S05]  /*1fb0*/  R2UR UR5, R5 ;  /* 0x00000000050572ca */ /* 0x000fca00000e0000 */
[----:B------:R-:W3:Y:S04]  /*1fc0*/  LDG.E R14, desc[UR6][R12.64+0x4] ;  /* 0x000004060c0e7981 */ /* 0x000ee8000c1e1900 */
[----:B------:R-:W4:Y:S04]  /*1fd0*/  LDG.E R15, desc[UR6][R12.64+0xc] ;  /* 0x00000c060c0f7981 */ /* 0x000f28000c1e1900 */
[----:B------:R-:W5:Y:S01]  /*1fe0*/  LDG.E R7, desc[UR4][R12.64+0x8] ;  /* 0x000008040c077981 */ /* 0x000f62000c1e1900 */
[----:B------:R-:W-:Y:S02]  /*1ff0*/  VIADD R10, R10, 0x4 ;  /* 0x000000040a0a7836 */ /* 0x000fe40000000000 */
[----:B--2---:R-:W-:-:S04]  /*2000*/  FFMA R16, R33, R6, R16 ;  /* 0x0000000621107223 */ /* 0x004fc80000000010 */
[----:B---3--:R-:W-:-:S04]  /*2010*/  FFMA R14, R33, R14, R16 ;  /* 0x0000000e210e7223 */ /* 0x008fc80000000010 */
[----:B-----5:R-:W-:-:S04]  /*2020*/  FFMA R14, R33, R7, R14 ;  /* 0x00000007210e7223 */ /* 0x020fc8000000000e */
[----:B----4-:R-:W-:-:S07]  /*2030*/  FFMA R16, R33, R15, R14 ;  /* 0x0000000f21107223 */ /* 0x010fce000000000e */
.L_x_48:
[----:B------:R-:W-:Y:S05]  /*2040*/  @!P0 BRA `(.L_x_43) ;  /* 0x00000000005c8947 */ /* 0x000fea0003800000 */
[----:B------:R-:W0:Y:S01]  /*2050*/  LDC.64 R6, c[0x0][0x388] ;  /* 0x0000e200ff067b82 */ /* 0x000e220000000a00 */
[----:B------:R-:W-:Y:S02]  /*2060*/  R2UR UR4, R4 ;  /* 0x00000000040472ca */ /* 0x000fe400000e0000 */
[----:B------:R-:W-:Y:S02]  /*2070*/  R2UR UR5, R5 ;  /* 0x00000000050572ca */ /* 0x000fe400000e0000 */
[----:B------:R-:W-:-:S05]  /*2080*/  IADD3 R13, PT, PT, R11, R10, RZ ;  /* 0x0000000a0b0d7210 */ /* 0x000fca0007ffe0ff */
[----:B0-----:R-:W-:-:S06]  /*2090*/  IMAD.WIDE.U32 R6, R13, 0x4, R6 ;  /* 0x000000040d067825 */ /* 0x001fcc00078e0006 */
[----:B------:R-:W2:Y:S01]  /*20a0*/  LDG.E R6, desc[UR4][R6.64] ;  /* 0x0000000406067981 */ /* 0x000ea2000c1e1900 */
[----:B------:R-:W-:Y:S01]  /*20b0*/  ISETP.NE.AND P0, PT, R28, 0x1, PT ;  /* 0x000000011c00780c */ /* 0x000fe20003f05270 */
[----:B--2---:R-:W-:-:S12]  /*20c0*/  FFMA R16, R33, R6, R16 ;  /* 0x0000000621107223 */ /* 0x004fd80000000010 */
[----:B------:R-:W-:Y:S05]  /*20d0*/  @!P0 BRA `(.L_x_43) ;  /* 0x0000000000388947 */ /* 0x000fea0003800000 */
[----:B------:R-:W0:Y:S01]  /*20e0*/  LDCU.64 UR4, c[0x0][0x388] ;  /* 0x00007100ff0477ac */ /* 0x000e220008000a00 */
[----:B------:R-:W-:Y:S02]  /*20f0*/  ISETP.NE.AND P0, PT, R28, 0x2, PT ;  /* 0x000000021c00780c */ /* 0x000fe40003f05270 */
[----:B------:R-:W-:Y:S02]  /*2100*/  IADD3 R11, P1, PT, R11, R10, RZ ;  /* 0x0000000a0b0b7210 */ /* 0x000fe40007f3e0ff */
[----:B------:R-:W-:Y:S02]  /*2110*/  R2UR UR6, R4 ;  /* 0x00000000040672ca */ /* 0x000fe400000e0000 */
[----:B------:R-:W-:Y:S01]  /*2120*/  R2UR UR7, R5 ;  /* 0x00000000050772ca */ /* 0x000fe200000e0000 */
[----:B------:R-:W-:-:S06]  /*2130*/  IMAD.X R10, RZ, RZ, RZ, P1 ;  /* 0x000000ffff0a7224 */ /* 0x000fcc00008e06ff */
[----:B------:R-:W-:Y:S02]  /*2140*/  @P0 R2UR UR8, R4 ;  /* 0x00000000040802ca */ /* 0x000fe400000e0000 */
[----:B------:R-:W-:Y:S02]  /*2150*/  @P0 R2UR UR9, R5 ;  /* 0x00000000050902ca */ /* 0x000fe400000e0000 */
[----:B0-----:R-:W-:-:S04]  /*2160*/  LEA R6, P1, R11, UR4, 0x2 ;  /* 0x000000040b067c11 */ /* 0x001fc8000f8210ff */
[----:B------:R-:W-:-:S05]  /*2170*/  LEA.HI.X R7, R11, UR5, R10, 0x2, P1 ;  /* 0x000000050b077c11 */ /* 0x000fca00088f140a */
[----:B------:R-:W2:Y:S04]  /*2180*/  LDG.E R10, desc[UR6][R6.64+0x4] ;  /* 0x00000406060a7981 */ /* 0x000ea8000c1e1900 */
[----:B------:R-:W3:Y:S01]  /*2190*/  @P0 LDG.E R11, desc[UR8][R6.64+0x8] ;  /* 0x00000808060b0981 */ /* 0x000ee2000c1e1900 */
[----:B--2---:R-:W-:-:S04]  /*21a0*/  FFMA R16, R33, R10, R16 ;  /* 0x0000000a21107223 */ /* 0x004fc80000000010 */
[----:B---3--:R-:W-:-:S07]  /*21b0*/  @P0 FFMA R16, R33, R11, R16 ;  /* 0x0000000b21100223 */ /* 0x008fce0000000010 */
.L_x_43:
[----:B------:R-:W-:Y:S05]  /*21c0*/  BSYNC.RECONVERGENT B1 ;  /* 0x0000000000017941 */ /* 0x000fea0003800200 */
.L_x_42:
[----:B------:R-:W-:Y:S02]  /*21d0*/  VIADD R8, R8, 0x1 ;  /* 0x0000000108087836 */ /* 0x000fe40000000000 */
[----:B------:R-:W-:-:S03]  /*21e0*/  IMAD.MOV.U32 R34, RZ, RZ, -0x800001 ;  /* 0xff7fffffff227424 */ /* 0x000fc600078e00ff */
[----:B------:R-:W-:-:S13]  /*21f0*/  ISETP.GE.AND P0, PT, R8, R9, PT ;  /* 0x000000090800720c */ /* 0x000fda0003f06270 */
[----:B------:R-:W-:Y:S05]  /*2200*/  @P0 BRA `(.L_x_49) ;  /* 0x0000000800600947 */ /* 0x000fea0003800000 */
[----:B------:R-:W0:Y:S01]  /*2210*/  LDCU UR4, c[0x0][0x3ac] ;  /* 0x00007580ff0477ac */ /* 0x000e220008000800 */
[----:B------:R-:W-:Y:S01]  /*2220*/  ISETP.GE.U32.AND P0, PT, R32, 0xf, PT ;  /* 0x0000000f2000780c */ /* 0x000fe20003f06070 */
[----:B------:R-:W-:Y:S02]  /*2230*/  HFMA2 R11, -RZ, RZ, 0, 0 ;  /* 0x00000000ff0b7431 */ /* 0x000fe400000001ff */
[----:B------:R-:W-:Y:S02]  /*2240*/  IMAD.MOV.U32 R34, RZ, RZ, RZ ;  /* 0x000000ffff227224 */ /* 0x000fe400078e00ff */
[----:B0-----:R-:W-:-:S08]  /*2250*/  IMAD R10, R8, UR4, RZ ;  /* 0x00000004080a7c24 */ /* 0x001fd0000f8e02ff */
[----:B------:R-:W-:Y:S05]  /*2260*/  @!P0 BRA `(.L_x_50) ;  /* 0x0000000000c48947 */ /* 0x000fea0003800000 */
[----:B------:R-:W-:Y:S01]  /*2270*/  BSSY.RECONVERGENT B1, `(.L_x_51) ;  /* 0x000002f000017945 */ /* 0x000fe20003800200 */
[----:B------:R-:W-:Y:S02]  /*2280*/  IMAD.MOV.U32 R34, RZ, RZ, RZ ;  /* 0x000000ffff227224 */ /* 0x000fe400078e00ff */
[----:B------:R-:W-:-:S07]  /*2290*/  IMAD.MOV.U32 R8, RZ, RZ, RZ ;  /* 0x000000ffff087224 */ /* 0x000fce00078e00ff */
.L_x_52:
[----:B------:R-:W0:Y:S01]  /*22a0*/  LDC.64 R6, c[0x0][0x388] ;  /* 0x0000e200ff067b82 */ /* 0x000e220000000a00 */
[----:B------:R-:W-:Y:S01]  /*22b0*/  R2UR UR4, R4 ;  /* 0x00000000040472ca */ /* 0x000fe200000e0000 */
[----:B------:R-:W-:Y:S01]  /*22c0*/  IMAD.IADD R9, R10, 0x1, R8 ;  /* 0x000000010a097824 */ /* 0x000fe200078e0208 */
[C---:B------:R-:W-:Y:S02]  /*22d0*/  R2UR UR5, R5.reuse ;  /* 0x00000000050572ca */ /* 0x040fe400000e0000 */
[----:B------:R-:W-:Y:S02]  /*22e0*/  R2UR UR6, R4 ;  /* 0x00000000040672ca */ /* 0x000fe400000e0000 */
[----:B------:R-:W-:Y:S01]  /*22f0*/  R2UR UR7, R5 ;  /* 0x00000000050772ca */ /* 0x000fe200000e0000 */
[----:B0-----:R-:W-:-:S08]  /*2300*/  IMAD.WIDE.U32 R6, R9, 0x4, R6 ;  /* 0x0000000409067825 */ /* 0x001fd000078e0006 */
[----:B------:R-:W2:Y:S04]  /*2310*/  LDG.E R9, desc[UR4][R6.64] ;  /* 0x0000000406097981 */ /* 0x000ea8000c1e1900 */
[----:B------:R-:W3:Y:S01]  /*2320*/  LDG.E R11, desc[UR6][R6.64+0x4] ;  /* 0x00000406060b7981 */ /* 0x000ee2000c1e1900 */
[----:B------:R-:W-:Y:S02]  /*2330*/  R2UR UR8, R4 ;  /* 0x00000000040872ca */ /* 0x000fe400000e0000 */
[----:B------:R-:W-:Y:S01]  /*2340*/  R2UR UR9, R5 ;  /* 0x00000000050972ca */ /* 0x000fe200000e0000 */
[----:B------:R-:W4:Y:S04]  /*2350*/  LDG.E R12, desc[UR4][R6.64+0x14] ;  /* 0x00001404060c7981 */ /* 0x000f28000c1e1900 */
[----:B------:R-:W5:Y:S04]  /*2360*/  LDG.E R14, desc[UR4][R6.64+0x24] ;  /* 0x00002404060e7981 */ /* 0x000f68000c1e1900 */
[----:B------:R-:W5:Y:S04]  /*2370*/  LDG.E R15, desc[UR4][R6.64+0x34] ;  /* 0x00003404060f7981 */ /* 0x000f68000c1e1900 */
[----:B------:R-:W4:Y:S01]  /*2380*/  LDG.E R13, desc[UR8][R6.64+0x10] ;  /* 0x00001008060d7981 */ /* 0x000f22000c1e1900 */
[----:B--2---:R-:W-:-:S03]  /*2390*/  FFMA R34, R33, R9, R34 ;  /* 0x0000000921227223 */ /* 0x004fc60000000022 */
[----:B------:R-:W2:Y:S01]  /*23a0*/  LDG.E R9, desc[UR4][R6.64+0x8] ;  /* 0x0000080406097981 */ /* 0x000ea2000c1e1900 */
[----:B---3--:R-:W-:-:S03]  /*23b0*/  FFMA R34, R33, R11, R34 ;  /* 0x0000000b21227223 */ /* 0x008fc60000000022 */
[----:B------:R-:W3:Y:S01]  /*23c0*/  LDG.E R11, desc[UR6][R6.64+0xc] ;  /* 0x00000c06060b7981 */ /* 0x000ee2000c1e1900 */
[----:B--2---:R-:W-:-:S03]  /*23d0*/  FFMA R34, R33, R9, R34 ;  /* 0x0000000921227223 */ /* 0x004fc60000000022 */
[----:B------:R-:W2:Y:S01]  /*23e0*/  LDG.E R9, desc[UR4][R6.64+0x18] ;  /* 0x0000180406097981 */ /* 0x000ea2000c1e1900 */
[----:B---3--:R-:W-:-:S03]  /*23f0*/  FFMA R34, R33, R11, R34 ;  /* 0x0000000b21227223 */ /* 0x008fc60000000022 */
[----:B------:R-:W3:Y:S01]  /*2400*/  LDG.E R11, desc[UR6][R6.64+0x1c] ;  /* 0x00001c06060b7981 */ /* 0x000ee2000c1e1900 */
[----:B----4-:R-:W-:-:S03]  /*2410*/  FFMA R34, R33, R13, R34 ;  /* 0x0000000d21227223 */ /* 0x010fc60000000022 */
[----:B------:R-:W4:Y:S01]  /*2420*/  LDG.E R13, desc[UR8][R6.64+0x20] ;  /* 0x00002008060d7981 */ /* 0x000f22000c1e1900 */
[----:B------:R-:W-:-:S04]  /*2430*/  FFMA R12, R33, R12, R34 ;  /* 0x0000000c210c7223 */ /* 0x000fc80000000022 */
[C---:B--2---:R-:W-:Y:S02]  /*2440*/  FFMA R12, R33.reuse, R9, R12 ;  /* 0x00000009210c7223 */ /* 0x044fe4000000000c */
[----:B------:R-:W2:Y:S02]  /*2450*/  LDG.E R9, desc[UR4][R6.64+0x28] ;  /* 0x0000280406097981 */ /* 0x000ea4000c1e1900 */
[C---:B---3--:R-:W-:Y:S02]  /*2460*/  FFMA R12, R33.reuse, R11, R12 ;  /* 0x0000000b210c7223 */ /* 0x048fe4000000000c */
[----:B------:R-:W3:Y:S02]  /*2470*/  LDG.E R11, desc[UR6][R6.64+0x2c] ;  /* 0x00002c06060b7981 */ /* 0x000ee4000c1e1900 */
[C---:B----4-:R-:W-:Y:S02]  /*2480*/  FFMA R12, R33.reuse, R13, R12 ;  /* 0x0000000d210c7223 */ /* 0x050fe4000000000c */
[----:B------:R-:W4:Y:S02]  /*2490*/  LDG.E R13, desc[UR8][R6.64+0x30] ;  /* 0x00003008060d7981 */ /* 0x000f24000c1e1900 */
[----:B-----5:R-:W-:Y:S01]  /*24a0*/  FFMA R12, R33, R14, R12 ;  /* 0x0000000e210c7223 */ /* 0x020fe2000000000c */
[----:B------:R-:W-:-:S03]  /*24b0*/  VIADD R8, R8, 0x10 ;  /* 0x0000001008087836 */ /* 0x000fc60000000000 */
[C---:B--2---:R-:W-:Y:S02]  /*24c0*/  FFMA R12, R33.reuse, R9, R12 ;  /* 0x00000009210c7223 */ /* 0x044fe4000000000c */
[----:B------:R-:W2:Y:S02]  /*24d0*/  LDG.E R9, desc[UR4][R6.64+0x38] ;  /* 0x0000380406097981 */ /* 0x000ea4000c1e1900 */
[C---:B---3--:R-:W-:Y:S02]  /*24e0*/  FFMA R12, R33.reuse, R11, R12 ;  /* 0x0000000b210c7223 */ /* 0x048fe4000000000c */
[----:B------:R-:W3:Y:S01]  /*24f0*/  LDG.E R11, desc[UR6][R6.64+0x3c] ;  /* 0x00003c06060b7981 */ /* 0x000ee2000c1e1900 */
[----:B------:R-:W-:Y:S01]  /*2500*/  ISETP.NE.AND P0, PT, R8, R31, PT ;  /* 0x0000001f0800720c */ /* 0x000fe20003f05270 */
[----:B----4-:R-:W-:-:S04]  /*2510*/  FFMA R12, R33, R13, R12 ;  /* 0x0000000d210c7223 */ /* 0x010fc8000000000c */
[----:B------:R-:W-:-:S04]  /*2520*/  FFMA R12, R33, R15, R12 ;  /* 0x0000000f210c7223 */ /* 0x000fc8000000000c */
[----:B--2---:R-:W-:-:S04]  /*2530*/  FFMA R12, R33, R9, R12 ;  /* 0x00000009210c7223 */ /* 0x004fc8000000000c */
[----:B---3--:R-:W-:Y:S01]  /*2540*/  FFMA R34, R33, R11, R12 ;  /* 0x0000000b21227223 */ /* 0x008fe2000000000c */
[----:B------:R-:W-:Y:S06]  /*2550*/  @P0 BRA `(.L_x_52) ;  /* 0xfffffffc00500947 */ /* 0x000fec000383ffff */
[----:B------:R-:W-:Y:S05]  /*2560*/  BSYNC.RECONVERGENT B1 ;  /* 0x0000000000017941 */ /* 0x000fea0003800200 */
.L_x_51:
[----:B------:R-:W-:-:S07]  /*2570*/  MOV R11, R31 ;  /* 0x0000001f000b7202 */ /* 0x000fce0000000f00 */
.L_x_50:
        /* <DEDUP_REMOVED lines=14> */
[C---:B------:R-:W-:Y:S01]  /*2660*/  R2UR UR7, R5.reuse ;  /* 0x00000000050772ca */ /* 0x040fe200000e0000 */
[----:B------:R-:W-:Y:S01]  /*2670*/  IMAD.X R7, RZ, RZ, RZ, P1 ;  /* 0x000000ffff077224 */ /* 0x000fe200008e06ff */
[----:B------:R-:W-:Y:S02]  /*2680*/  R2UR UR8, R4 ;  /* 0x00000000040872ca */ /* 0x000fe400000e0000 */
[----:B------:R-:W-:-:S02]  /*2690*/  R2UR UR9, R5 ;  /* 0x00000000050972ca */ /* 0x000fc400000e0000 */
[----:B0-----:R-:W-:Y:S02]  /*26a0*/  LEA R6, P1, R0, UR4, 0x2 ;  /* 0x0000000400067c11 */ /* 0x001fe4000f8210ff */
[----:B------:R-:W-:Y:S02]  /*26b0*/  R2UR UR4, R4 ;  /* 0x00000000040472ca */ /* 0x000fe400000e0000 */
[----:B------:R-:W-:Y:S02]  /*26c0*/  LEA.HI.X R7, R0, UR5, R7, 0x2, P1 ;  /* 0x0000000500077c11 */ /* 0x000fe400088f1407 */
[----:B------:R-:W-:-:S03]  /*26d0*/  R2UR UR5, R5 ;  /* 0x00000000050572ca */ /* 0x000fc600000e0000 */
[----:B------:R-:W3:Y:S04]  /*26e0*/  LDG.E R0, desc[UR6][R6.64+0x4] ;  /* 0x0000040606007981 */ /* 0x000ee8000c1e1900 */
[----:B------:R-:W4:Y:S04]  /*26f0*/  LDG.E R9, desc[UR8][R6.64+0x8] ;  /* 0x0000080806097981 */ /* 0x000f28000c1e1900 */
[----:B------:R-:W5:Y:S04]  /*2700*/  LDG.E R13, desc[UR6][R6.64+0x10] ;  /* 0x00001006060d7981 */ /* 0x000f68000c1e1900 */
[----:B------:R-:W5:Y:S01]  /*2710*/  LDG.E R15, desc[UR8][R6.64+0x1c] ;  /* 0x00001c08060f7981 */ /* 0x000f62000c1e1900 */
[----:B--2---:R-:W-:-:S03]  /*2720*/  FFMA R34, R33, R8, R34 ;  /* 0x0000000821227223 */ /* 0x004fc60000000022 */
[----:B------:R-:W2:Y:S01]  /*2730*/  LDG.E R8, desc[UR4][R6.64+0xc] ;  /* 0x00000c0406087981 */ /* 0x000ea2000c1e1900 */
[----:B---3--:R-:W-:-:S04]  /*2740*/  FFMA R0, R33, R0, R34 ;  /* 0x0000000021007223 */ /* 0x008fc80000000022 */
[C---:B----4-:R-:W-:Y:S02]  /*2750*/  FFMA R0, R33.reuse, R9, R0 ;  /* 0x0000000921007223 */ /* 0x050fe40000000000 */
[----:B------:R-:W3:Y:S02]  /*2760*/  LDG.E R9, desc[UR4][R6.64+0x14] ;  /* 0x0000140406097981 */ /* 0x000ee4000c1e1900 */
[----:B--2---:R-:W-:-:S04]  /*2770*/  FFMA R0, R33, R8, R0 ;  /* 0x0000000821007223 */ /* 0x004fc80000000000 */
[----:B-----5:R-:W-:Y:S02]  /*2780*/  FFMA R0, R33, R13, R0 ;  /* 0x0000000d21007223 */ /* 0x020fe40000000000 */
[----:B------:R-:W2:Y:S01]  /*2790*/  LDG.E R13, desc[UR6][R6.64+0x18] ;  /* 0x00001806060d7981 */ /* 0x000ea2000c1e1900 */
[----:B------:R-:W-:Y:S02]  /*27a0*/  VIADD R11, R11, 0x8 ;  /* 0x000000080b0b7836 */ /* 0x000fe40000000000 */
[----:B---3--:R-:W-:-:S04]  /*27b0*/  FFMA R0, R33, R9, R0 ;  /* 0x0000000921007223 */ /* 0x008fc80000000000 */
[----:B--2---:R-:W-:-:S04]  /*27c0*/  FFMA R0, R33, R13, R0 ;  /* 0x0000000d21007223 */ /* 0x004fc80000000000 */
[----:B------:R-:W-:-:S07]  /*27d0*/  FFMA R34, R33, R15, R0 ;  /* 0x0000000f21227223 */ /* 0x000fce0000000000 */
.L_x_53:
[----:B------:R-:W-:Y:S05]  /*27e0*/  @!P0 BRA `(.L_x_49) ;  /* 0x0000000000e88947 */ /* 0x000fea0003800000 */
[----:B------:R-:W-:Y:S02]  /*27f0*/  ISETP.GE.U32.AND P1, PT, R3, 0x3, PT ;  /* 0x000000030300780c */ /* 0x000fe40003f26070 */
[----:B------:R-:W-:-:S11]  /*2800*/  ISETP.NE.AND P0, PT, R28, RZ, PT ;  /* 0x000000ff1c00720c */ /* 0x000fd60003f05270 */
[----:B------:R-:W-:Y:S05]  /*2810*/  @!P1 BRA `(.L_x_54) ;  /* 0x00000000005c9947 */ /* 0x000fea0003800000 */
[----:B------:R-:W0:Y:S01]  /*2820*/  LDC.64 R8, c[0x0][0x388] ;  /* 0x0000e200ff087b82 */ /* 0x000e220000000a00 */
[----:B------:R-:W1:Y:S01]  /*2830*/  LDCU.64 UR4, c[0x0][0x388] ;  /* 0x00007100ff0477ac */ /* 0x000e620008000a00 */
[----:B------:R-:W-:Y:S01]  /*2840*/  R2UR UR6, R4 ;  /* 0x00000000040672ca */ /* 0x000fe200000e0000 */
[C---:B------:R-:W-:Y:S01]  /*2850*/  IMAD.IADD R3, R10.reuse, 0x1, R11 ;  /* 0x000000010a037824 */ /* 0x040fe200078e020b */
[C---:B------:R-:W-:Y:S02]  /*2860*/  R2UR UR7, R5.reuse ;  /* 0x00000000050772ca */ /* 0x040fe400000e0000 */
[----:B------:R-:W-:Y:S02]  /*2870*/  IADD3 R0, P1, PT, R10, R11, RZ ;  /* 0x0000000b0a007210 */ /* 0x000fe40007f3e0ff */
[----:B------:R-:W-:Y:S02]  /*2880*/  R2UR UR8, R4 ;  /* 0x00000000040872ca */ /* 0x000fe400000e0000 */
[----:B------:R-:W-:Y:S01]  /*2890*/  R2UR UR9, R5 ;  /* 0x00000000050972ca */ /* 0x000fe200000e0000 */
[----:B0-----:R-:W-:Y:S01]  /*28a0*/  IMAD.WIDE.U32 R8, R3, 0x4, R8 ;  /* 0x0000000403087825 */ /* 0x001fe200078e0008 */
[----:B------:R-:W-:-:S02]  /*28b0*/  IADD3.X R3, PT, PT, RZ, RZ, RZ, P1, !PT ;  /* 0x000000ffff037210 */ /* 0x000fc40000ffe4ff */
[----:B-1----:R-:W-:Y:S02]  /*28c0*/  LEA R6, P1, R0, UR4, 0x2 ;  /* 0x0000000400067c11 */ /* 0x002fe4000f8210ff */
[----:B------:R-:W-:Y:S01]  /*28d0*/  R2UR UR4, R4 ;  /* 0x00000000040472ca */ /* 0x000fe200000e0000 */
[----:B------:R-:W2:Y:S01]  /*28e0*/  LDG.E R8, desc[UR6][R8.64] ;  /* 0x0000000608087981 */ /* 0x000ea2000c1e1900 */
[----:B------:R-:W-:Y:S02]  /*28f0*/  LEA.HI.X R7, R0, UR5, R3, 0x2, P1 ;  /* 0x0000000500077c11 */ /* 0x000fe400088f1403 */
[----:B------:R-:W-:-:S03]  /*2900*/  R2UR UR5, R5 ;  /* 0x00000000050572ca */ /* 0x000fc600000e0000 */
[----:B------:R-:W3:Y:S04]  /*2910*/  LDG.E R3, desc[UR8][R6.64+0x4] ;  /* 0x0000040806037981 */ /* 0x000ee8000c1e1900 */
[----:B------:R-:W4:Y:S06]  /*2920*/  LDG.E R13, desc[UR6][R6.64+0x8] ;  /* 0x00000806060d7981 */ /* 0x000f2c000c1e1900 */
[----:B------:R-:W5:Y:S01]  /*2930*/  LDG.E R15, desc[UR4][R6.64+0xc] ;  /* 0x00000c04060f7981 */ /* 0x000f62000c1e1900 */
[----:B------:R-:W-:-:S02]  /*2940*/  VIADD R11, R11, 0x4 ;  /* 0x000000040b0b7836 */ /* 0x000fc40000000000 */
[----:B--2---:R-:W-:-:S04]  /*2950*/  FFMA R34, R33, R8, R34 ;  /* 0x0000000821227223 */ /* 0x004fc80000000022 */
[----:B---3--:R-:W-:-:S04]  /*2960*/  FFMA R34, R33, R3, R34 ;  /* 0x0000000321227223 */ /* 0x008fc80000000022 */
[----:B----4-:R-:W-:-:S04]  /*2970*/  FFMA R34, R33, R13, R34 ;  /* 0x0000000d21227223 */ /* 0x010fc80000000022 */
[----:B-----5:R-:W-:-:S07]  /*2980*/  FFMA R34, R33, R15, R34 ;  /* 0x0000000f21227223 */ /* 0x020fce0000000022 */
.L_x_54:
[----:B------:R-:W-:Y:S05]  /*2990*/  @!P0 BRA `(.L_x_49) ;  /* 0x00000000007c8947 */ /* 0x000fea0003800000 */
[----:B------:R-:W0:Y:S01]  /*29a0*/  LDC.64 R6, c[0x0][0x388] ;  /* 0x0000e200ff067b82 */ /* 0x000e220000000a00 */
[----:B------:R-:W-:Y:S01]  /*29b0*/  R2UR UR4, R4 ;  /* 0x00000000040472ca */ /* 0x000fe200000e0000 */
[----:B------:R-:W-:Y:S01]  /*29c0*/  IMAD.IADD R3, R10, 0x1, R11 ;  /* 0x000000010a037824 */ /* 0x000fe200078e020b */
[----:B------:R-:W-:-:S03]  /*29d0*/  R2UR UR5, R5 ;  /* 0x00000000050572ca */ /* 0x000fc600000e0000 */
[----:B0-----:R-:W-:-:S10]  /*29e0*/  IMAD.WIDE.U32 R6, R3, 0x4, R6 ;  /* 0x0000000403067825 */ /* 0x001fd400078e0006 */
[----:B------:R-:W2:Y:S01]  /*29f0*/  LDG.E R6, desc[UR4][R6.64] ;  /* 0x0000000406067981 */ /* 0x000ea2000c1e1900 */
[----:B------:R-:W-:Y:S01]  /*2a00*/  ISETP.NE.AND P0, PT, R28, 0x1, PT ;  /* 0x000000011c00780c */ /* 0x000fe20003f05270 */
[----:B--2---:R-:W-:-:S12]  /*2a10*/  FFMA R34, R33, R6, R34 ;  /* 0x0000000621227223 */ /* 0x004fd80000000022 */
[----:B------:R-:W-:Y:S05]  /*2a20*/  @!P0 BRA `(.L_x_49) ;  /* 0x0000000000588947 */ /* 0x000fea0003800000 */
[----:B------:R-:W0:Y:S01]  /*2a30*/  LDCU.64 UR4, c[0x0][0x388] ;  /* 0x00007100ff0477ac */ /* 0x000e220008000a00 */
[----:B------:R-:W-:Y:S02]  /*2a40*/  IADD3 R10, P0, PT, R10, R11, RZ ;  /* 0x0000000b0a0a7210 */ /* 0x000fe40007f1e0ff */
[----:B------:R-:W-:Y:S02]  /*2a50*/  R2UR UR6, R4 ;  /* 0x00000000040672ca */ /* 0x000fe400000e0000 */
[----:B------:R-:W-:Y:S01]  /*2a60*/  R2UR UR7, R5 ;  /* 0x00000000050772ca */ /* 0x000fe200000e0000 */
[----:B------:R-:W-:Y:S01]  /*2a70*/  IMAD.X R3, RZ, RZ, RZ, P0 ;  /* 0x000000ffff037224 */ /* 0x000fe200000e06ff */
[----:B0-----:R-:W-:-:S04]  /*2a80*/  LEA R6, P0, R10, UR4, 0x2 ;  /* 0x000000040a067c11 */ /* 0x001fc8000f8010ff */
[----:B------:R-:W-:-:S07]  /*2a90*/  LEA.HI.X R7, R10, UR5, R3, 0x2, P0 ;  /* 0x000000050a077c11 */ /* 0x000fce00080f1403 */
[----:B------:R-:W2:Y:S01]  /*2aa0*/  LDG.E R0, desc[UR6][R6.64+0x4] ;  /* 0x0000040606007981 */ /* 0x000ea2000c1e1900 */
[----:B------:R-:W-:Y:S01]  /*2ab0*/  ISETP.NE.AND P0, PT, R28, 0x2, PT ;  /* 0x000000021c00780c */ /* 0x000fe20003f05270 */
[----:B--2---:R-:W-:-:S12]  /*2ac0*/  FFMA R34, R33, R0, R34 ;  /* 0x0000000021227223 */ /* 0x004fd80000000022 */
[----:B------:R-:W-:Y:S05]  /*2ad0*/  @!P0 BRA `(.L_x_49) ;  /* 0x00000000002c8947 */ /* 0x000fea0003800000 */
[----:B------:R-:W-:Y:S02]  /*2ae0*/  R2UR UR4, R4 ;  /* 0x00000000040472ca */ /* 0x000fe400000e0000 */
[----:B------:R-:W-:-:S13]  /*2af0*/  R2UR UR5, R5 ;  /* 0x00000000050572ca */ /* 0x000fda00000e0000 */
[----:B------:R-:W2:Y:S02]  /*2b00*/  LDG.E R6, desc[UR4][R6.64+0x8] ;  /* 0x0000080406067981 */ /* 0x000ea4000c1e1900 */
[----:B--2---:R-:W-:Y:S01]  /*2b10*/  FFMA R34, R33, R6, R34 ;  /* 0x0000000621227223 */ /* 0x004fe20000000022 */
[----:B------:R-:W-:Y:S06]  /*2b20*/  BRA `(.L_x_49) ;  /* 0x0000000000187947 */ /* 0x000fec0003800000 */
.L_x_41:
[----:B------:R-:W0:Y:S01]  /*2b30*/  LDCU UR4, c[0x0][0x3a8] ;  /* 0x00007500ff0477ac */ /* 0x000e220008000800 */
[C---:B------:R-:W-:Y:S01]  /*2b40*/  VIADD R0, R8.reuse, 0x1 ;  /* 0x0000000108007836 */ /* 0x040fe20000000000 */
[----:B0-----:R-:W-:-:S04]  /*2b50*/  ISETP.GE.AND P1, PT, R8, UR4, PT ;  /* 0x0000000408007c0c */ /* 0x001fc8000bf26270 */
[----:B------:R-:W-:Y:S02]  /*2b60*/  ISETP.GE.AND P0, PT, R0, UR4, PT ;  /* 0x0000000400007c0c */ /* 0x000fe4000bf06270 */
[----:B------:R-:W-:Y:S02]  /*2b70*/  FSEL R16, RZ, -3.40282346638528859812e+38, !P1 ;  /* 0xff7fffffff107808 */ /* 0x000fe40004800000 */
[----:B------:R-:W-:-:S09]  /*2b80*/  FSEL R34, RZ, -3.40282346638528859812e+38, !P0 ;  /* 0xff7fffffff227808 */ /* 0x000fd20004000000 */
.L_x_49:
[----:B------:R-:W-:Y:S05]  /*2b90*/  BSYNC.RECONVERGENT B0 ;  /* 0x0000000000007941 */ /* 0x000fea0003800200 */
.L_x_40:
[----:B------:R-:W0:Y:S01]  /*2ba0*/  LDC R35, c[0x0][0x3ac] ;  /* 0x0000eb00ff237b82 */ /* 0x000e220000000800 */
[----:B------:R-:W-:Y:S01]  /*2bb0*/  MOV R8, 0x0 ;  /* 0x0000000000087802 */ /* 0x000fe20000000f00 */
[----:B------:R1:W-:Y:S01]  /*2bc0*/  STL [R1], R18 ;  /* 0x0000001201007387 */ /* 0x0003e20000100800 */
[----:B------:R-:W2:Y:S01]  /*2bd0*/  LDCU.64 UR4, c[0x4][0x30] ;  /* 0x01000600ff0477ac */ /* 0x000ea20008000a00 */
[----:B------:R-:W-:Y:S02]  /*2be0*/  IMAD.MOV.U32 R6, RZ, RZ, R26 ;  /* 0x000000ffff067224 */ /* 0x000fe400078e001a */
[----:B------:R-:W-:Y:S02]  /*2bf0*/  IMAD.MOV.U32 R7, RZ, RZ, R25 ;  /* 0x000000ffff077224 */ /* 0x000fe400078e0019 */
[----:B------:R-:W3:Y:S01]  /*2c00*/  LDC.64 R8, c[0x4][R8] ;  /* 0x0100000008087b82 */ /* 0x000ee20000000a00 */
[----:B--2---:R-:W-:Y:S01]  /*2c10*/  MOV R4, UR4 ;  /* 0x0000000400047c02 */ /* 0x004fe20008000f00 */
[----:B------:R-:W-:Y:S01]  /*2c20*/  IMAD.U32 R5, RZ, RZ, UR5 ;  /* 0x00000005ff057e24 */ /* 0x000fe2000f8e00ff */
[----:B0-----:R-:W-:-:S04]  /*2c30*/  ISETP.GE.AND P0, PT, R35, 0x1, PT ;  /* 0x000000012300780c */ /* 0x001fc80003f06270 */
[----:B-1----:R-:W-:-:S09]  /*2c40*/  P2R R0, PR, RZ, 0x1 ;  /* 0x00000001ff007803 */ /* 0x002fd20000000000 */
[----:B------:R-:W-:-:S07]  /*2c50*/  LEPC R20, `(.L_x_55) ;  /* 0x000000001014794e */ /* 0x000fce0000000000 */
[----:B---3--:R-:W-:Y:S05]  /*2c60*/  CALL.ABS.NOINC R8 ;  /* 0x0000000008007343 */ /* 0x008fea0003c00000 */
.L_x_55:
[----:B------:R-:W0:Y:S01]  /*2c70*/  F2F.F64.F32 R10, R16 ;  /* 0x00000010000a7310 */ /* 0x000e220000201800 */
[----:B------:R-:W-:Y:S01]  /*2c80*/  MOV R17, 0x0 ;  /* 0x0000000000117802 */ /* 0x000fe20000000f00 */
[----:B------:R-:W1:Y:S01]  /*2c90*/  LDCU.64 UR4, c[0x4][0x18] ;  /* 0x01000300ff0477ac */ /* 0x000e620008000a00 */
[----:B------:R-:W-:Y:S02]  /*2ca0*/  IMAD.MOV.U32 R6, RZ, RZ, R26 ;  /* 0x000000ffff067224 */ /* 0x000fe400078e001a */
[----:B------:R2:W3:Y:S01]  /*2cb0*/  LDC.64 R8, c[0x4][R17] ;  /* 0x0100000011087b82 */ /* 0x0004e20000000a00 */
[----:B------:R-:W-:Y:S01]  /*2cc0*/  IMAD.MOV.U32 R7, RZ, RZ, R25 ;  /* 0x000000ffff077224 */ /* 0x000fe200078e0019 */
[----:B0-----:R2:W-:Y:S01]  /*2cd0*/  STL.64 [R1], R10 ;  /* 0x0000000a01007387 */ /* 0x0015e20000100a00 */
[----:B-1----:R-:W-:Y:S01]  /*2ce0*/  IMAD.U32 R4, RZ, RZ, UR4 ;  /* 0x00000004ff047e24 */ /* 0x002fe2000f8e00ff */
[----:B------:R-:W-:-:S07]  /*2cf0*/  MOV R5, UR5 ;  /* 0x0000000500057c02 */ /* 0x000fce0008000f00 */
[----:B------:R-:W-:-:S07]  /*2d00*/  LEPC R20, `(.L_x_56) ;  /* 0x000000001014794e */ /* 0x000fce0000000000 */
[----:B--23--:R-:W-:Y:S05]  /*2d10*/  CALL.ABS.NOINC R8 ;  /* 0x0000000008007343 */ /* 0x00cfea0003c00000 */
.L_x_56:
[----:B------:R-:W0:Y:S01]  /*2d20*/  F2F.F64.F32 R10, R34 ;  /* 0x00000022000a7310 */ /* 0x000e220000201800 */
[----:B------:R1:W2:Y:S01]  /*2d30*/  LDC.64 R8, c[0x4][R17] ;  /* 0x0100000011087b82 */ /* 0x0002a20000000a00 */
[----:B------:R-:W3:Y:S01]  /*2d40*/  LDCU.64 UR4, c[0x4][0x18] ;  /* 0x01000300ff0477ac */ /* 0x000ee20008000a00 */
[----:B------:R-:W-:Y:S01]  /*2d50*/  MOV R6, R26 ;  /* 0x0000001a00067202 */ /* 0x000fe20000000f00 */
[----:B------:R-:W-:Y:S01]  /*2d60*/  IMAD.MOV.U32 R7, RZ, RZ, R25 ;  /* 0x000000ffff077224 */ /* 0x000fe200078e0019 */
[----:B0-----:R1:W-:Y:S01]  /*2d70*/  STL.64 [R1], R10 ;  /* 0x0000000a01007387 */ /* 0x0013e20000100a00 */
[----:B---3--:R-:W-:Y:S02]  /*2d80*/  IMAD.U32 R4, RZ, RZ, UR4 ;  /* 0x00000004ff047e24 */ /* 0x008fe4000f8e00ff */
[----:B------:R-:W-:-:S07]  /*2d90*/  IMAD.U32 R5, RZ, RZ, UR5 ;  /* 0x00000005ff057e24 */ /* 0x000fce000f8e00ff */
[----:B------:R-:W-:-:S07]  /*2da0*/  LEPC R20, `(.L_x_57) ;  /* 0x000000001014794e */ /* 0x000fce0000000000 */
[----:B-12---:R-:W-:Y:S05]  /*2db0*/  CALL.ABS.NOINC R8 ;  /* 0x0000000008007343 */ /* 0x006fea0003c00000 */
.L_x_57:
[----:B------:R0:W1:Y:S01]  /*2dc0*/  LDC.64 R8, c[0x4][R17] ;  /* 0x0100000011087b82 */ /* 0x0000620000000a00 */
[----:B------:R-:W2:Y:S01]  /*2dd0*/  LDCU.64 UR4, c[0x4][0x20] ;  /* 0x01000400ff0477ac */ /* 0x000ea20008000a00 */
[----:B------:R-:W-:Y:S01]  /*2de0*/  CS2R R6, SRZ ;  /* 0x0000000000067805 */ /* 0x000fe2000001ff00 */
[----:B--2---:R-:W-:Y:S02]  /*2df0*/  IMAD.U32 R4, RZ, RZ, UR4 ;  /* 0x00000004ff047e24 */ /* 0x004fe4000f8e00ff */
[----:B0-----:R-:W-:-:S07]  /*2e00*/  IMAD.U32 R5, RZ, RZ, UR5 ;  /* 0x00000005ff057e24 */ /* 0x001fce000f8e00ff */
[----:B------:R-:W-:-:S07]  /*2e10*/  LEPC R20, `(.L_x_58) ;  /* 0x000000001014794e */ /* 0x000fce0000000000 */
[----:B-1----:R-:W-:Y:S05]  /*2e20*/  CALL.ABS.NOINC R8 ;  /* 0x0000000008007343 */ /* 0x002fea0003c00000 */
.L_x_58:
[----:B------:R-:W-:Y:S01]  /*2e30*/  FMNMX R3, R16, -3.40282346638528859812e+38, !PT ;  /* 0xff7fffff10037809 */ /* 0x000fe20007800000 */
[----:B------:R0:W-:Y:S01]  /*2e40*/  STL.64 [R1], R18 ;  /* 0x0000001201007387 */ /* 0x0001e20000100a00 */
[----:B------:R0:W1:Y:S01]  /*2e50*/  LDC.64 R8, c[0x4][R17] ;  /* 0x0100000011087b82 */ /* 0x0000620000000a00 */
[----:B------:R-:W2:Y:S01]  /*2e60*/  LDCU.64 UR4, c[0x4][0x38] ;  /* 0x01000700ff0477ac */ /* 0x000ea20008000a00 */
[CC--:B------:R-:W-:Y:S01]  /*2e70*/  FSETP.GT.AND P0, PT, R34.reuse, R3.reuse, PT ;  /* 0x000000032200720b */ /* 0x0c0fe20003f04000 */
[----:B------:R-:W-:Y:S02]  /*2e80*/  IMAD.MOV.U32 R6, RZ, RZ, R26 ;  /* 0x000000ffff067224 */ /* 0x000fe400078e001a */
[----:B------:R-:W-:Y:S01]  /*2e90*/  IMAD.MOV.U32 R7, RZ, RZ, R25 ;  /* 0x000000ffff077224 */ /* 0x000fe200078e0019 */
[----:B------:R-:W-:-:S06]  /*2ea0*/  FSEL R10, R34, R3, P0 ;  /* 0x00000003220a7208 */ /* 0x000fcc0000000000 */
[----:B------:R-:W3:Y:S01]  /*2eb0*/  F2F.F64.F32 R10, R10 ;  /* 0x0000000a000a7310 */ /* 0x000ee20000201800 */
[----:B--2---:R-:W-:Y:S01]  /*2ec0*/  IMAD.U32 R4, RZ, RZ, UR4 ;  /* 0x00000004ff047e24 */ /* 0x004fe2000f8e00ff */
[----:B------:R-:W-:Y:S01]  /*2ed0*/  MOV R5, UR5 ;  /* 0x0000000500057c02 */ /* 0x000fe20008000f00 */
[----:B---3--:R0:W-:Y:S06]  /*2ee0*/  STL.64 [R1+0x8], R10 ;  /* 0x0000080a01007387 */ /* 0x0081ec0000100a00 */
[----:B------:R-:W-:-:S07]  /*2ef0*/  LEPC R20, `(.L_x_59) ;  /* 0x000000001014794e */ /* 0x000fce0000000000 */
[----:B01----:R-:W-:Y:S05]  /*2f00*/  CALL.ABS.NOINC R8 ;  /* 0x0000000008007343 */ /* 0x003fea0003c00000 */
.L_x_59:
[----:B------:R-:W-:Y:S01]  /*2f10*/  FMNMX R3, R16, -3.40282346638528859812e+38, !PT ;  /* 0xff7fffff10037809 */ /* 0x000fe20007800000 */
[----:B------:R-:W0:Y:S01]  /*2f20*/  F2F.F64.F32 R10, R24 ;  /* 0x00000018000a7310 */ /* 0x000e220000201800 */
[----:B------:R1:W-:Y:S01]  /*2f30*/  STL [R1], R18 ;  /* 0x0000001201007387 */ /* 0x0003e20000100800 */
[----:B------:R1:W2:Y:S01]  /*2f40*/  LDC.64 R8, c[0x4][R17] ;  /* 0x0100000011087b82 */ /* 0x0002a20000000a00 */
[CC--:B------:R-:W-:Y:S01]  /*2f50*/  FSETP.GT.AND P0, PT, R34.reuse, R3.reuse, PT ;  /* 0x000000032200720b */ /* 0x0c0fe20003f04000 */
[----:B------:R-:W3:Y:S01]  /*2f60*/  LDCU.64 UR4, c[0x4][0x40] ;  /* 0x01000800ff0477ac */ /* 0x000ee20008000a00 */
[----:B------:R-:W-:Y:S01]  /*2f70*/  MOV R6, R26 ;  /* 0x0000001a00067202 */ /* 0x000fe20000000f00 */
[----:B------:R-:W-:Y:S01]  /*2f80*/  IMAD.MOV.U32 R7, RZ, RZ, R25 ;  /* 0x000000ffff077224 */ /* 0x000fe200078e0019 */
[----:B------:R-:W-:-:S04]  /*2f90*/  FSEL R3, R34, R3, P0 ;  /* 0x0000000322037208 */ /* 0x000fc80000000000 */
[----:B------:R-:W-:-:S04]  /*2fa0*/  FSETP.GT.AND P0, PT, R24, R3, PT ;  /* 0x000000031800720b */ /* 0x000fc80003f04000 */
[----:B------:R-:W-:Y:S01]  /*2fb0*/  FSEL R0, R24, R3, P0 ;  /* 0x0000000318007208 */ /* 0x000fe20000000000 */
[----:B0-----:R1:W-:Y:S03]  /*2fc0*/  STL.64 [R1+0x8], R10 ;  /* 0x0000080a01007387 */ /* 0x0013e60000100a00 */
[----:B------:R-:W0:Y:S01]  /*2fd0*/  F2F.F64.F32 R12, R0 ;  /* 0x00000000000c7310 */ /* 0x000e220000201800 */
[----:B------:R-:W-:Y:S02]  /*2fe0*/  IMAD.MOV.U32 R24, RZ, RZ, R0 ;  /* 0x000000ffff187224 */ /* 0x000fe400078e0000 */
[----:B---3--:R-:W-:Y:S02]  /*2ff0*/  IMAD.U32 R4, RZ, RZ, UR4 ;  /* 0x00000004ff047e24 */ /* 0x008fe4000f8e00ff */
[----:B------:R-:W-:Y:S01]  /*3000*/  IMAD.U32 R5, RZ, RZ, UR5 ;  /* 0x00000005ff057e24 */ /* 0x000fe2000f8e00ff */
[----:B0-----:R1:W-:Y:S06]  /*3010*/  STL.64 [R1+0x10], R12 ;  /* 0x0000100c01007387 */ /* 0x0013ec0000100a00 */
[----:B------:R-:W-:-:S07]  /*3020*/  LEPC R20, `(.L_x_60) ;  /* 0x000000001014794e */ /* 0x000fce0000000000 */
[----:B-12---:R-:W-:Y:S05]  /*3030*/  CALL.ABS.NOINC R8 ;  /* 0x0000000008007343 */ /* 0x006fea0003c00000 */
.L_x_60:
[----:B------:R-:W-:Y:S02]  /*3040*/  IMAD.MOV.U32 R3, RZ, RZ, 0x3bbb989d ;  /* 0x3bbb989dff037424 */ /* 0x000fe400078e00ff */
[----:B------:R-:W-:Y:S01]  /*3050*/  FADD R0, -R24, R27 ;  /* 0x0000001b18007221 */ /* 0x000fe20000000100 */
[----:B------:R-:W-:Y:S01]  /*3060*/  IMAD.MOV.U32 R4, RZ, RZ, 0x437c0000 ;  /* 0x437c0000ff047424 */ /* 0x000fe200078e00ff */
[----:B------:R-:W-:Y:S02]  /*3070*/  ISETP.GE.AND P6, PT, R35, 0x1, PT ;  /* 0x000000012300780c */ /* 0x000fe40003fc6270 */
[----:B------:R-:W-:-:S04]  /*3080*/  FFMA.SAT R3, R0, R3, 0.5 ;  /* 0x3f00000000037423 */ /* 0x000fc80000002003 */
[----:B------:R-:W-:-:S04]  /*3090*/  FFMA.RM R3, R3, R4, 12582913 ;  /* 0x4b40000103037423 */ /* 0x000fc80000004004 */
[C---:B------:R-:W-:Y:S01]  /*30a0*/  FADD R5, R3.reuse, -12583039 ;  /* 0xcb40007f03057421 */ /* 0x040fe20000000000 */
[----:B------:R-:W-:-:S03]  /*30b0*/  SHF.L.U32 R11, R3, 0x17, RZ ;  /* 0x00000017030b7819 */ /* 0x000fc600000006ff */
[----:B------:R-:W-:-:S04]  /*30c0*/  FFMA R5, R0, 1.4426950216293334961, -R5 ;  /* 0x3fb8aa3b00057823 */ /* 0x000fc80000000805 */
[----:B------:R-:W-:-:S04]  /*30d0*/  FFMA R5, R0, 1.925963033500011079e-08, R5 ;  /* 0x32a5706000057823 */ /* 0x000fc80000000005 */
[----:B------:R-:W0:Y:S02]  /*30e0*/  MUFU.EX2 R0, R5 ;  /* 0x0000000500007308 */ /* 0x000e240000000800 */
[----:B0-----:R-:W-:-:S04]  /*30f0*/  FMUL R11, R11, R0 ;  /* 0x000000000b0b7220 */ /* 0x001fc80000400000 */
[----:B------:R-:W-:Y:S01]  /*3100*/  FMUL R36, R11, R23 ;  /* 0x000000170b247220 */ /* 0x000fe20000400000 */
[----:B------:R-:W-:Y:S06]  /*3110*/  @!P6 BRA `(.L_x_61) ;  /* 0x000000000058e947 */ /* 0x000fec0003800000 */
[----:B------:R-:W-:Y:S02]  /*3120*/  ISETP.GE.U32.AND P0, PT, R32, 0x3, PT ;  /* 0x000000032000780c */ /* 0x000fe40003f06070 */
[----:B------:R-:W-:-:S11]  /*3130*/  ISETP.NE.AND P1, PT, R28, RZ, PT ;  /* 0x000000ff1c00720c */ /* 0x000fd60003f25270 */
[----:B------:R-:W-:Y:S05]  /*3140*/  @!P0 BRA `(.L_x_62) ;  /* 0x0000000000308947 */ /* 0x000fea0003800000 */
[----:B------:R-:W0:Y:S01]  /*3150*/  LDC R3, c[0x0][0x3ac] ;  /* 0x0000eb00ff037b82 */ /* 0x000e220000000800 */
[----:B------:R-:W-:Y:S01]  /*3160*/  BSSY.RECONVERGENT B0, `(.L_x_62) ;  /* 0x000000a000007945 */ /* 0x000fe20003800200 */
[----:B------:R-:W-:Y:S01]  /*3170*/  IMAD.MOV.U32 R0, RZ, RZ, RZ ;  /* 0x000000ffff007224 */ /* 0x000fe200078e00ff */
[----:B0-----:R-:W-:-:S07]  /*3180*/  LOP3.LUT R3, R3, 0x7ffffffc, RZ, 0xc0, !PT ;  /* 0x7ffffffc03037812 */ /* 0x001fce00078ec0ff */
.L_x_63:
[----:B------:R-:W-:Y:S02]  /*3190*/  VIADD R0, R0, 0x4 ;  /* 0x0000000400007836 */ /* 0x000fe40000000000 */
[----:B------:R-:W-:-:S03]  /*31a0*/  FMUL R22, R11, R22 ;  /* 0x000000160b167220 */ /* 0x000fc60000400000 */
[----:B------:R-:W-:Y:S01]  /*31b0*/  ISETP.NE.AND P0, PT, R0, R3, PT ;  /* 0x000000030000720c */ /* 0x000fe20003f05270 */
[----:B------:R-:W-:-:S04]  /*31c0*/  FMUL R22, R11, R22 ;  /* 0x000000160b167220 */ /* 0x000fc80000400000 */
[----:B------:R-:W-:-:S04]  /*31d0*/  FMUL R22, R11, R22 ;  /* 0x000000160b167220 */ /* 0x000fc80000400000 */
[----:B------:R-:W-:-:S04]  /*31e0*/  FMUL R22, R11, R22 ;  /* 0x000000160b167220 */ /* 0x000fc80000400000 */
[----:B------:R-:W-:Y:S05]  /*31f0*/  @P0 BRA `(.L_x_63) ;  /* 0xfffffffc00e40947 */ /* 0x000fea000383ffff */
[----:B------:R-:W-:Y:S05]  /*3200*/  BSYNC.RECONVERGENT B0 ;  /* 0x0000000000007941 */ /* 0x000fea0003800200 */
.L_x_62:
[----:B------:R-:W-:Y:S05]  /*3210*/  @!P1 BRA `(.L_x_61) ;  /* 0x0000000000189947 */ /* 0x000fea0003800000 */
[----:B------:R-:W-:Y:S01]  /*3220*/  ISETP.NE.AND P0, PT, R28, 0x1, PT ;  /* 0x000000011c00780c */ /* 0x000fe20003f05270 */
[----:B------:R-:W-:-:S03]  /*3230*/  FMUL R22, R22, R11 ;  /* 0x0000000b16167220 */ /* 0x000fc60000400000 */
[----:B------:R-:W-:-:S09]  /*3240*/  ISETP.NE.AND P1, PT, R28, 0x2, P0 ;  /* 0x000000021c00780c */ /* 0x000fd20000725270 */
[----:B------:R-:W-:-:S04]  /*3250*/  @P0 FMUL R0, R22, R11 ;  /* 0x0000000b16000220 */ /* 0x000fc80000400000 */
[----:B------:R-:W-:-:S04]  /*3260*/  @P1 FMUL R0, R11, R0 ;  /* 0x000000000b001220 */ /* 0x000fc80000400000 */
[----:B------:R-:W-:-:S07]  /*3270*/  @P0 IMAD.MOV.U32 R22, RZ, RZ, R0 ;  /* 0x000000ffff160224 */ /* 0x000fce00078e0000 */
.L_x_61:
[----:B------:R-:W0:Y:S01]  /*3280*/  F2F.F64.F32 R10, R11 ;  /* 0x0000000b000a7310 */ /* 0x000e220000201800 */
[----:B------:R-:W-:Y:S01]  /*3290*/  MOV R8, 0x0 ;  /* 0x0000000000087802 */ /* 0x000fe20000000f00 */
[----:B------:R1:W-:Y:S01]  /*32a0*/  STL [R1], R18 ;  /* 0x0000001201007387 */ /* 0x0003e20000100800 */
[----:B------:R-:W2:Y:S01]  /*32b0*/  LDCU.64 UR4, c[0x4][0x48] ;  /* 0x01000900ff0477ac */ /* 0x000ea20008000a00 */
[----:B------:R-:W-:Y:S02]  /*32c0*/  IMAD.MOV.U32 R6, RZ, RZ, R26 ;  /* 0x000000ffff067224 */ /* 0x000fe400078e001a */
[----:B------:R-:W-:Y:S01]  /*32d0*/  IMAD.MOV.U32 R7, RZ, RZ, R25 ;  /* 0x000000ffff077224 */ /* 0x000fe200078e0019 */
[----:B------:R-:W3:Y:S01]  /*32e0*/  LDC.64 R8, c[0x4][R8] ;  /* 0x0100000008087b82 */ /* 0x000ee20000000a00 */
[----:B------:R-:W4:Y:S01]  /*32f0*/  F2F.F64.F32 R12, R36 ;  /* 0x00000024000c7310 */ /* 0x000f220000201800 */
[----:B0-----:R1:W-:Y:S01]  /*3300*/  STL.64 [R1+0x8], R10 ;  /* 0x0000080a01007387 */ /* 0x0013e20000100a00 */
[----:B--2---:R-:W-:Y:S01]  /*3310*/  IMAD.U32 R4, RZ, RZ, UR4 ;  /* 0x00000004ff047e24 */ /* 0x004fe2000f8e00ff */
[----:B------:R-:W-:-:S02]  /*3320*/  MOV R5, UR5 ;  /* 0x0000000500057c02 */ /* 0x000fc40008000f00 */
[----:B----4-:R1:W-:Y:S05]  /*3330*/  STL.64 [R1+0x10], R12 ;  /* 0x0000100c01007387 */ /* 0x0103ea0000100a00 */
[----:B------:R-:W-:-:S07]  /*3340*/  LEPC R20, `(.L_x_64) ;  /* 0x000000001014794e */ /* 0x000fce0000000000 */
[----:B-1-3--:R-:W-:Y:S05]  /*3350*/  CALL.ABS.NOINC R8 ;  /* 0x0000000008007343 */ /* 0x00afea0003c00000 */
.L_x_64:
[----:B------:R-:W0:Y:S01]  /*3360*/  LDCU UR4, c[0x0][0x3a8] ;  /* 0x00007500ff0477ac */ /* 0x000e220008000800 */
[----:B------:R-:W-:Y:S01]  /*3370*/  IMAD.SHL.U32 R17, R19, 0x2, RZ ;  /* 0x0000000213117824 */ /* 0x000fe200078e00ff */
[----:B------:R-:W-:Y:S01]  /*3380*/  BSSY.RECONVERGENT B0, `(.L_x_65) ;  /* 0x000000f000007945 */ /* 0x000fe20003800200 */
[----:B------:R-:W-:-:S03]  /*3390*/  IMAD.MOV.U32 R23, RZ, RZ, RZ ;  /* 0x000000ffff177224 */ /* 0x000fc600078e00ff */
[----:B0-----:R-:W-:-:S13]  /*33a0*/  ISETP.GE.AND P0, PT, R17, UR4, PT ;  /* 0x0000000411007c0c */ /* 0x001fda000bf06270 */
[----:B------:R-:W-:Y:S05]  /*33b0*/  @P0 BRA `(.L_x_66) ;  /* 0x00000000002c0947 */ /* 0x000fea0003800000 */
[----:B------:R-:W-:Y:S02]  /*33c0*/  HFMA2 R3, -RZ, RZ, 0.96630859375, -0.0022525787353515625 ;  /* 0x3bbb989dff037431 */ /* 0x000fe400000001ff */
[----:B------:R-:W-:Y:S01]  /*33d0*/  FADD R16, -R24, R16 ;  /* 0x0000001018107221 */ /* 0x000fe20000000100 */
[----:B------:R-:W-:-:S03]  /*33e0*/  IMAD.MOV.U32 R5, RZ, RZ, 0x437c0000 ;  /* 0x437c0000ff057424 */ /* 0x000fc600078e00ff */
[----:B------:R-:W-:-:S04]  /*33f0*/  FFMA.SAT R0, R16, R3, 0.5 ;  /* 0x3f00000010007423 */ /* 0x000fc80000002003 */
[----:B------:R-:W-:-:S04]  /*3400*/  FFMA.RM R0, R0, R5, 12582913 ;  /* 0x4b40000100007423 */ /* 0x000fc80000004005 */
[C---:B------:R-:W-:Y:S01]  /*3410*/  FADD R3, R0.reuse, -12583039 ;  /* 0xcb40007f00037421 */ /* 0x040fe20000000000 */
[----:B------:R-:W-:-:S03]  /*3420*/  IMAD.SHL.U32 R0, R0, 0x800000, RZ ;  /* 0x0080000000007824 */ /* 0x000fc600078e00ff */
[----:B------:R-:W-:-:S04]  /*3430*/  FFMA R3, R16, 1.4426950216293334961, -R3 ;  /* 0x3fb8aa3b10037823 */ /* 0x000fc80000000803 */
[----:B------:R-:W-:-:S06]  /*3440*/  FFMA R3, R16, 1.925963033500011079e-08, R3 ;  /* 0x32a5706010037823 */ /* 0x000fcc0000000003 */
[----:B------:R-:W0:Y:S02]  /*3450*/  MUFU.EX2 R3, R3 ;  /* 0x0000000300037308 */ /* 0x000e240000000800 */
[----:B0-----:R-:W-:-:S07]  /*3460*/  FMUL R23, R0, R3 ;  /* 0x0000000300177220 */ /* 0x001fce0000400000 */
.L_x_66:
[----:B------:R-:W-:Y:S05]  /*3470*/  BSYNC.RECONVERGENT B0 ;  /* 0x0000000000007941 */ /* 0x000fea0003800200 */
.L_x_65:
[----:B------:R-:W0:Y:S01]  /*3480*/  F2F.F64.F32 R10, R23 ;  /* 0x00000017000a7310 */ /* 0x000e220000201800 */
[----:B------:R-:W1:Y:S01]  /*3490*/  LDC R27, c[0x0][0x3ac] ;  /* 0x0000eb00ff1b7b82 */ /* 0x000e620000000800 */
[----:B------:R-:W-:Y:S01]  /*34a0*/  MOV R8, 0x0 ;  /* 0x0000000000087802 */ /* 0x000fe20000000f00 */
[----:B------:R-:W-:Y:S01]  /*34b0*/  IMAD.MOV.U32 R16, RZ, RZ, R18 ;  /* 0x000000ffff107224 */ /* 0x000fe200078e0012 */
[----:B------:R-:W2:Y:S01]  /*34c0*/  LDCU.64 UR4, c[0x4][0x50] ;  /* 0x01000a00ff0477ac */ /* 0x000ea20008000a00 */
[----:B------:R-:W-:Y:S02]  /*34d0*/  IMAD.MOV.U32 R6, RZ, RZ, R26 ;  /* 0x000000ffff067224 */ /* 0x000fe400078e001a */
[----:B------:R-:W-:Y:S01]  /*34e0*/  IMAD.MOV.U32 R7, RZ, RZ, R25 ;  /* 0x000000ffff077224 */ /* 0x000fe200078e0019 */
[----:B------:R3:W-:Y:S01]  /*34f0*/  STL.64 [R1], R16 ;  /* 0x0000001001007387 */ /* 0x0007e20000100a00 */
[----:B------:R-:W4:Y:S03]  /*3500*/  LDC.64 R8, c[0x4][R8] ;  /* 0x0100000008087b82 */ /* 0x000f260000000a00 */
[----:B0-----:R3:W-:Y:S01]  /*3510*/  STL.64 [R1+0x8], R10 ;  /* 0x0000080a01007387 */ /* 0x0017e20000100a00 */
[----:B--2---:R-:W-:Y:S01]  /*3520*/  IMAD.U32 R4, RZ, RZ, UR4 ;  /* 0x00000004ff047e24 */ /* 0x004fe2000f8e00ff */
[----:B------:R-:W-:-:S02]  /*3530*/  MOV R5, UR5 ;  /* 0x0000000500057c02 */ /* 0x000fc40008000f00 */
[----:B-1----:R-:W-:-:S04]  /*3540*/  ISETP.GE.AND P0, PT, R27, 0x1, PT ;  /* 0x000000011b00780c */ /* 0x002fc80003f06270 */
[----:B---3--:R-:W-:-:S09]  /*3550*/  P2R R0, PR, RZ, 0x1 ;  /* 0x00000001ff007803 */ /* 0x008fd20000000000 */
[----:B------:R-:W-:-:S07]  /*3560*/  LEPC R20, `(.L_x_67) ;  /* 0x000000001014794e */ /* 0x000fce0000000000 */
[----:B----4-:R-:W-:Y:S05]  /*3570*/  CALL.ABS.NOINC R8 ;  /* 0x0000000008007343 */ /* 0x010fea0003c00000 */
.L_x_67:
[----:B------:R-:W0:Y:S01]  /*3580*/  LDC R0, c[0x0][0x3a8] ;  /* 0x0000ea00ff007b82 */ /* 0x000e220000000800 */
[----:B------:R-:W-:Y:S01]  /*3590*/  ISETP.GE.AND P6, PT, R27, 0x1, PT ;  /* 0x000000011b00780c */ /* 0x000fe20003fc6270 */
[----:B------:R-:W-:Y:S01]  /*35a0*/  BSSY.RECONVERGENT B0, `(.L_x_68) ;  /* 0x0000097000007945 */ /* 0x000fe20003800200 */
[----:B------:R-:W-:Y:S02]  /*35b0*/  FADD R36, R36, R23 ;  /* 0x0000001724247221 */ /* 0x000fe40000000000 */
[----:B0-----:R-:W-:-:S13]  /*35c0*/  ISETP.GE.OR P0, PT, R17, R0, !P6 ;  /* 0x000000001100720c */ /* 0x001fda0007706670 */
[----:B------:R-:W-:Y:S05]  /*35d0*/  @P0 BRA `(.L_x_69) ;  /* 0x00000008004c0947 */ /* 0x000fea0003800000 */
[----:B------:R-:W0:Y:S01]  /*35e0*/  LDCU UR4, c[0x0][0x3ac] ;  /* 0x00007580ff0477ac */ /* 0x000e220008000800 */
[----:B------:R-:W1:Y:S01]  /*35f0*/  LDC.64 R4, c[0x0][0x358] ;  /* 0x0000d600ff047b82 */ /* 0x000e620000000a00 */
[----:B------:R-:W-:Y:S01]  /*3600*/  ISETP.GE.U32.AND P0, PT, R32, 0xf, PT ;  /* 0x0000000f2000780c */ /* 0x000fe20003f06070 */
[----:B------:R-:W-:Y:S02]  /*3610*/  IMAD.MOV.U32 R10, RZ, RZ, RZ ;  /* 0x000000ffff0a7224 */ /* 0x000fe400078e00ff */
[----:B0-----:R-:W-:-:S10]  /*3620*/  IMAD R3, R17, UR4, RZ ;  /* 0x0000000411037c24 */ /* 0x001fd4000f8e02ff */
[----:B------:R-:W-:Y:S05]  /*3630*/  @!P0 BRA `(.L_x_70) ;  /* 0x0000000000c08947 */ /* 0x000fea0003800000 */
[----:B------:R-:W-:Y:S01]  /*3640*/  BSSY.RECONVERGENT B1, `(.L_x_71) ;  /* 0x000002e000017945 */ /* 0x000fe20003800200 */
[----:B------:R-:W-:-:S07]  /*3650*/  IMAD.MOV.U32 R8, RZ, RZ, RZ ;  /* 0x000000ffff087224 */ /* 0x000fce00078e00ff */
.L_x_72:
[----:B------:R-:W0:Y:S01]  /*3660*/  LDC.64 R6, c[0x0][0x390] ;  /* 0x0000e400ff067b82 */ /* 0x000e220000000a00 */
[----:B-1----:R-:W-:Y:S02]  /*3670*/  R2UR UR4, R4 ;  /* 0x00000000040472ca */ /* 0x002fe400000e0000 */
[----:B------:R-:W-:Y:S02]  /*3680*/  R2UR UR5, R5 ;  /* 0x00000000050572ca */ /* 0x000fe400000e0000 */
[----:B------:R-:W-:-:S05]  /*3690*/  IADD3 R9, PT, PT, R3, R8, RZ ;  /* 0x0000000803097210 */ /* 0x000fca0007ffe0ff */
[----:B0-----:R-:W-:-:S06]  /*36a0*/  IMAD.WIDE.U32 R6, R9, 0x4, R6 ;  /* 0x0000000409067825 */ /* 0x001fcc00078e0006 */
[----:B------:R-:W2:Y:S01]  /*36b0*/  LDG.E R9, desc[UR4][R6.64] ;  /* 0x0000000406097981 */ /* 0x000ea2000c1e1900 */
[C---:B------:R-:W-:Y:S02]  /*36c0*/  R2UR UR6, R4.reuse ;  /* 0x00000000040672ca */ /* 0x040fe400000e0000 */
[C---:B------:R-:W-:Y:S01]  /*36d0*/  R2UR UR7, R5.reuse ;  /* 0x00000000050772ca */ /* 0x040fe200000e0000 */
[----:B------:R-:W3:Y:S01]  /*36e0*/  LDG.E R15, desc[UR4][R6.64+0x10] ;  /* 0x00001004060f7981 */ /* 0x000ee2000c1e1900 */
[----:B------:R-:W-:Y:S02]  /*36f0*/  R2UR UR8, R4 ;  /* 0x00000000040872ca */ /* 0x000fe400000e0000 */
[----:B------:R-:W-:-:S09]  /*3700*/  R2UR UR9, R5 ;  /* 0x00000000050972ca */ /* 0x000fd200000e0000 */
[----:B------:R-:W4:Y:S04]  /*3710*/  LDG.E R11, desc[UR6][R6.64+0x8] ;  /* 0x00000806060b7981 */ /* 0x000f28000c1e1900 */
[----:B------:R-:W5:Y:S01]  /*3720*/  LDG.E R13, desc[UR8][R6.64+0xc] ;  /* 0x00000c08060d7981 */ /* 0x000f62000c1e1900 */
[----:B--2---:R-:W-:-:S03]  /*3730*/  FFMA R22, R9, R23, R22 ;  /* 0x0000001709167223 */ /* 0x004fc60000000016 */
[----:B------:R-:W2:Y:S02]  /*3740*/  LDG.E R9, desc[UR4][R6.64+0x4] ;  /* 0x0000040406097981 */ /* 0x000ea4000c1e1900 */
[-C--:B--2---:R-:W-:Y:S02]  /*3750*/  FFMA R22, R9, R23.reuse, R22 ;  /* 0x0000001709167223 */ /* 0x084fe40000000016 */
[----:B------:R-:W2:Y:S02]  /*3760*/  LDG.E R9, desc[UR4][R6.64+0x14] ;  /* 0x0000140406097981 */ /* 0x000ea4000c1e1900 */
[-C--:B----4-:R-:W-:Y:S02]  /*3770*/  FFMA R22, R11, R23.reuse, R22 ;  /* 0x000000170b167223 */ /* 0x090fe40000000016 */
[----:B------:R-:W4:Y:S02]  /*3780*/  LDG.E R11, desc[UR6][R6.64+0x18] ;  /* 0x00001806060b7981 */ /* 0x000f24000c1e1900 */
[----:B-----5:R-:W-:-:S02]  /*3790*/  FFMA R22, R13, R23, R22 ;  /* 0x000000170d167223 */ /* 0x020fc40000000016 */
[----:B------:R-:W5:Y:S02]  /*37a0*/  LDG.E R13, desc[UR8][R6.64+0x1c] ;  /* 0x00001c08060d7981 */ /* 0x000f64000c1e1900 */
[-C--:B---3--:R-:W-:Y:S02]  /*37b0*/  FFMA R22, R15, R23.reuse, R22 ;  /* 0x000000170f167223 */ /* 0x088fe40000000016 */
[----:B------:R-:W3:Y:S02]  /*37c0*/  LDG.E R15, desc[UR4][R6.64+0x20] ;  /* 0x00002004060f7981 */ /* 0x000ee4000c1e1900 */
[-C--:B--2---:R-:W-:Y:S02]  /*37d0*/  FFMA R22, R9, R23.reuse, R22 ;  /* 0x0000001709167223 */ /* 0x084fe40000000016 */
[----:B------:R-:W2:Y:S02]  /*37e0*/  LDG.E R9, desc[UR4][R6.64+0x24] ;  /* 0x0000240406097981 */ /* 0x000ea4000c1e1900 */
[----:B----4-:R-:W-:-:S02]  /*37f0*/  FFMA R22, R11, R23, R22 ;  /* 0x000000170b167223 */ /* 0x010fc40000000016 */
[----:B------:R-:W4:Y:S02]  /*3800*/  LDG.E R11, desc[UR6][R6.64+0x28] ;  /* 0x00002806060b7981 */ /* 0x000f24000c1e1900 */
[-C--:B-----5:R-:W-:Y:S02]  /*3810*/  FFMA R22, R13, R23.reuse, R22 ;  /* 0x000000170d167223 */ /* 0x0a0fe40000000016 */
[----:B------:R-:W5:Y:S02]  /*3820*/  LDG.E R13, desc[UR4][R6.64+0x2c] ;  /* 0x00002c04060d7981 */ /* 0x000f64000c1e1900 */
[-C--:B---3--:R-:W-:Y:S02]  /*3830*/  FFMA R22, R15, R23.reuse, R22 ;  /* 0x000000170f167223 */ /* 0x088fe40000000016 */
[----:B------:R-:W3:Y:S02]  /*3840*/  LDG.E R15, desc[UR6][R6.64+0x30] ;  /* 0x00003006060f7981 */ /* 0x000ee4000c1e1900 */
[----:B--2---:R-:W-:-:S02]  /*3850*/  FFMA R22, R9, R23, R22 ;  /* 0x0000001709167223 */ /* 0x004fc40000000016 */
[----:B------:R-:W2:Y:S02]  /*3860*/  LDG.E R9, desc[UR4][R6.64+0x34] ;  /* 0x0000340406097981 */ /* 0x000ea4000c1e1900 */
[-C--:B----4-:R-:W-:Y:S02]  /*3870*/  FFMA R22, R11, R23.reuse, R22 ;  /* 0x000000170b167223 */ /* 0x090fe40000000016 */
[----:B------:R-:W4:Y:S02]  /*3880*/  LDG.E R11, desc[UR6][R6.64+0x38] ;  /* 0x00003806060b7981 */ /* 0x000f24000c1e1900 */
[-C--:B-----5:R-:W-:Y:S02]  /*3890*/  FFMA R22, R13, R23.reuse, R22 ;  /* 0x000000170d167223 */ /* 0x0a0fe40000000016 */
[----:B------:R-:W5:Y:S01]  /*38a0*/  LDG.E R13, desc[UR8][R6.64+0x3c] ;  /* 0x00003c08060d7981 */ /* 0x000f62000c1e1900 */
[----:B------:R-:W-:Y:S02]  /*38b0*/  VIADD R8, R8, 0x10 ;  /* 0x0000001008087836 */ /* 0x000fe40000000000 */
[----:B---3--:R-:W-:-:S03]  /*38c0*/  FFMA R22, R15, R23, R22 ;  /* 0x000000170f167223 */ /* 0x008fc60000000016 */
[----:B------:R-:W-:Y:S01]  /*38d0*/  ISETP.NE.AND P0, PT, R8, R31, PT ;  /* 0x0000001f0800720c */ /* 0x000fe20003f05270 */
[----:B--2---:R-:W-:-:S04]  /*38e0*/  FFMA R22, R9, R23, R22 ;  /* 0x0000001709167223 */ /* 0x004fc80000000016 */
[----:B----4-:R-:W-:-:S04]  /*38f0*/  FFMA R22, R11, R23, R22 ;  /* 0x000000170b167223 */ /* 0x010fc80000000016 */
[----:B-----5:R-:W-:-:S04]  /*3900*/  FFMA R22, R13, R23, R22 ;  /* 0x000000170d167223 */ /* 0x020fc80000000016 */
[----:B------:R-:W-:Y:S05]  /*3910*/  @P0 BRA `(.L_x_72) ;  /* 0xfffffffc00500947 */ /* 0x000fea000383ffff */
[----:B------:R-:W-:Y:S05]  /*3920*/  BSYNC.RECONVERGENT B1 ;  /* 0x0000000000017941 */ /* 0x000fea0003800200 */
.L_x_71:
[----:B------:R-:W-:-:S07]  /*3930*/  IMAD.MOV.U32 R10, RZ, RZ, R31 ;  /* 0x000000ffff0a7224 */ /* 0x000fce00078e001f */
.L_x_70:
[----:B------:R-:W-:-:S13]  /*3940*/  ISETP.NE.AND P0, PT, R30, RZ, PT ;  /* 0x000000ff1e00720c */ /* 0x000fda0003f05270 */
[----:B------:R-:W-:Y:S05]  /*3950*/  @!P0 BRA `(.L_x_69) ;  /* 0x00000004006c8947 */ /* 0x000fea0003800000 */
[----:B------:R-:W-:Y:S01]  /*3960*/  VIADD R6, R30, 0xffffffff ;  /* 0xffffffff1e067836 */ /* 0x000fe20000000000 */
[----:B------:R-:W-:-:S04]  /*3970*/  ISETP.NE.AND P0, PT, R29, RZ, PT ;  /* 0x000000ff1d00720c */ /* 0x000fc80003f05270 */
[----:B------:R-:W-:-:S13]  /*3980*/  ISETP.GE.U32.AND P1, PT, R6, 0x7, PT ;  /* 0x000000070600780c */ /* 0x000fda0003f26070 */
[----:B------:R-:W-:Y:S05]  /*3990*/  @!P1 BRA `(.L_x_73) ;  /* 0x0000000000849947 */ /* 0x000fea0003800000 */
[----:B------:R-:W0:Y:S01]  /*39a0*/  LDC.64 R6, c[0x0][0x390] ;  /* 0x0000e400ff067b82 */ /* 0x000e220000000a00 */
[----:B-1----:R-:W-:Y:S01]  /*39b0*/  R2UR UR4, R4 ;  /* 0x00000000040472ca */ /* 0x002fe200000e0000 */
[----:B------:R-:W-:Y:S01]  /*39c0*/  IMAD.IADD R9, R3, 0x1, R10 ;  /* 0x0000000103097824 */ /* 0x000fe200078e020a */
[----:B------:R-:W-:-:S03]  /*39d0*/  R2UR UR5, R5 ;  /* 0x00000000050572ca */ /* 0x000fc600000e0000 */
[----:B0-----:R-:W-:-:S10]  /*39e0*/  IMAD.WIDE.U32 R8, R9, 0x4, R6 ;  /* 0x0000000409087825 */ /* 0x001fd400078e0006 */
[----:B------:R-:W2:Y:S01]  /*39f0*/  LDG.E R9, desc[UR4][R8.64] ;  /* 0x0000000408097981 */ /* 0x000ea2000c1e1900 */
[----:B------:R-:W0:Y:S01]  /*3a00*/  LDCU.64 UR4, c[0x0][0x390] ;  /* 0x00007200ff0477ac */ /* 0x000e220008000a00 */
[----:B------:R-:W-:Y:S02]  /*3a10*/  IADD3 R7, P1, PT, R3, R10, RZ ;  /* 0x0000000a03077210 */ /* 0x000fe40007f3e0ff */
[C---:B------:R-:W-:Y:S02]  /*3a20*/  R2UR UR6, R4.reuse ;  /* 0x00000000040672ca */ /* 0x040fe400000e0000 */
[----:B------:R-:W-:Y:S02]  /*3a30*/  R2UR UR7, R5 ;  /* 0x00000000050772ca */ /* 0x000fe400000e0000 */
[----:B------:R-:W-:Y:S02]  /*3a40*/  IADD3.X R12, PT, PT, RZ, RZ, RZ, P1, !PT ;  /* 0x000000ffff0c7210 */ /* 0x000fe40000ffe4ff */
[----:B------:R-:W-:-:S02]  /*3a50*/  R2UR UR8, R4 ;  /* 0x00000000040872ca */ /* 0x000fc400000e0000 */
[----:B------:R-:W-:Y:S02]  /*3a60*/  R2UR UR9, R5 ;  /* 0x00000000050972ca */ /* 0x000fe400000e0000 */
[----:B0-----:R-:W-:-:S04]  /*3a70*/  LEA R6, P1, R7, UR4, 0x2 ;  /* 0x0000000407067c11 */ /* 0x001fc8000f8210ff */
[----:B------:R-:W-:Y:S02]  /*3a80*/  LEA.HI.X R7, R7, UR5, R12, 0x2, P1 ;  /* 0x0000000507077c11 */ /* 0x000fe400088f140c */
[----:B------:R-:W-:Y:S02]  /*3a90*/  R2UR UR4, R4 ;  /* 0x00000000040472ca */ /* 0x000fe400000e0000 */
[----:B------:R-:W-:Y:S01]  /*3aa0*/  R2UR UR5, R5 ;  /* 0x00000000050572ca */ /* 0x000fe200000e0000 */
[----:B------:R-:W3:Y:S04]  /*3ab0*/  LDG.E R11, desc[UR6][R6.64+0x4] ;  /* 0x00000406060b7981 */ /* 0x000ee8000c1e1900 */
[----:B------:R-:W4:Y:S08]  /*3ac0*/  LDG.E R15, desc[UR6][R6.64+0x10] ;  /* 0x00001006060f7981 */ /* 0x000f30000c1e1900 */
[----:B------:R-:W5:Y:S01]  /*3ad0*/  LDG.E R13, desc[UR4][R6.64+0xc] ;  /* 0x00000c04060d7981 */ /* 0x000f62000c1e1900 */
[----:B--2---:R-:W-:-:S03]  /*3ae0*/  FFMA R22, R9, R23, R22 ;  /* 0x0000001709167223 */ /* 0x004fc60000000016 */
[----:B------:R-:W2:Y:S01]  /*3af0*/  LDG.E R9, desc[UR8][R6.64+0x8] ;  /* 0x0000080806097981 */ /* 0x000ea2000c1e1900 */
[----:B---3--:R-:W-:-:S03]  /*3b00*/  FFMA R22, R11, R23, R22 ;  /* 0x000000170b167223 */ /* 0x008fc60000000016 */
[----:B------:R-:W3:Y:S01]  /*3b10*/  LDG.E R11, desc[UR6][R6.64+0x18] ;  /* 0x00001806060b7981 */ /* 0x000ee2000c1e1900 */
[----:B--2---:R-:W-:-:S03]  /*3b20*/  FFMA R22, R9, R23, R22 ;  /* 0x0000001709167223 */ /* 0x004fc60000000016 */
[----:B------:R-:W2:Y:S01]  /*3b30*/  LDG.E R9, desc[UR4][R6.64+0x14] ;  /* 0x0000140406097981 */ /* 0x000ea2000c1e1900 */
[----:B-----5:R-:W-:-:S03]  /*3b40*/  FFMA R22, R13, R23, R22 ;  /* 0x000000170d167223 */ /* 0x020fc60000000016 */
[----:B------:R-:W5:Y:S01]  /*3b50*/  LDG.E R13, desc[UR8][R6.64+0x1c] ;  /* 0x00001c08060d7981 */ /* 0x000f62000c1e1900 */
[----:B----4-:R-:W-:Y:S01]  /*3b60*/  FFMA R22, R15, R23, R22 ;  /* 0x000000170f167223 */ /* 0x010fe20000000016 */
[----:B------:R-:W-:-:S03]  /*3b70*/  VIADD R10, R10, 0x8 ;  /* 0x000000080a0a7836 */ /* 0x000fc60000000000 */
[----:B--2---:R-:W-:-:S04]  /*3b80*/  FFMA R22, R9, R23, R22 ;  /* 0x0000001709167223 */ /* 0x004fc80000000016 */
[----:B---3--:R-:W-:-:S04]  /*3b90*/  FFMA R22, R11, R23, R22 ;  /* 0x000000170b167223 */ /* 0x008fc80000000016 */
[----:B-----5:R-:W-:-:S07]  /*3ba0*/  FFMA R22, R13, R23, R22 ;  /* 0x000000170d167223 */ /* 0x020fce0000000016 */
.L_x_73:
        /* <DEDUP_REMOVED lines=18> */
[C---:B0-----:R-:W-:Y:S02]  /*3cd0*/  LEA R8, P1, R9.reuse, UR4, 0x2 ;  /* 0x0000000409087c11 */ /* 0x041fe4000f8210ff */
[----:B------:R-:W-:Y:S02]  /*3ce0*/  R2UR UR4, R4 ;  /* 0x00000000040472ca */ /* 0x000fe400000e0000 */
[----:B------:R-:W-:Y:S02]  /*3cf0*/  LEA.HI.X R9, R9, UR5, R12, 0x2, P1 ;  /* 0x0000000509097c11 */ /* 0x000fe400088f140c */
[----:B------:R-:W-:-:S03]  /*3d00*/  R2UR UR5, R5 ;  /* 0x00000000050572ca */ /* 0x000fc600000e0000 */
[----:B------:R-:W3:Y:S10]  /*3d10*/  LDG.E R11, desc[UR6][R8.64+0x4] ;  /* 0x00000406080b7981 */ /* 0x000ef4000c1e1900 */
[----:B------:R-:W4:Y:S01]  /*3d20*/  LDG.E R13, desc[UR4][R8.64+0xc] ;  /* 0x00000c04080d7981 */ /* 0x000f22000c1e1900 */
[----:B--2---:R-:W-:-:S03]  /*3d30*/  FFMA R22, R7, R23, R22 ;  /* 0x0000001707167223 */ /* 0x004fc60000000016 */
[----:B------:R-:W2:Y:S01]  /*3d40*/  LDG.E R7, desc[UR8][R8.64+0x8] ;  /* 0x0000080808077981 */ /* 0x000ea2000c1e1900 */
[----:B------:R-:W-:Y:S01]  /*3d50*/  IADD3 R10, PT, PT, R10, 0x4, RZ ;  /* 0x000000040a0a7810 */ /* 0x000fe20007ffe0ff */
[----:B---3--:R-:W-:-:S04]  /*3d60*/  FFMA R22, R11, R23, R22 ;  /* 0x000000170b167223 */ /* 0x008fc80000000016 */
[----:B--2---:R-:W-:-:S04]  /*3d70*/  FFMA R22, R7, R23, R22 ;  /* 0x0000001707167223 */ /* 0x004fc80000000016 */
[----:B----4-:R-:W-:-:S07]  /*3d80*/  FFMA R22, R13, R23, R22 ;  /* 0x000000170d167223 */ /* 0x010fce0000000016 */
.L_x_74:
[----:B------:R-:W-:Y:S05]  /*3d90*/  @!P0 BRA `(.L_x_69) ;  /* 0x00000000005c8947 */ /* 0x000fea0003800000 */
[----:B------:R-:W0:Y:S01]  /*3da0*/  LDC.64 R6, c[0x0][0x390] ;  /* 0x0000e400ff067b82 */ /* 0x000e220000000a00 */
[----:B-1----:R-:W-:Y:S01]  /*3db0*/  R2UR UR4, R4 ;  /* 0x00000000040472ca */ /* 0x002fe200000e0000 */
        /* <DEDUP_REMOVED lines=21> */
.L_x_69:
[----:B------:R-:W-:Y:S05]  /*3f10*/  BSYNC.RECONVERGENT B0 ;  /* 0x0000000000007941 */ /* 0x000fea0003800200 */
.L_x_68:
[----:B------:R-:W-:Y:S01]  /*3f20*/  VIADD R11, R17, 0x1 ;  /* 0x00000001110b7836 */ /* 0x000fe20000000000 */
[----:B------:R-:W-:Y:S01]  /*3f30*/  BSSY.RECONVERGENT B0, `(.L_x_75) ;  /* 0x000000f000007945 */ /* 0x000fe20003800200 */
[----:B------:R-:W-:-:S03]  /*3f40*/  IMAD.MOV.U32 R27, RZ, RZ, RZ ;  /* 0x000000ffff1b7224 */ /* 0x000fc600078e00ff */
[----:B------:R-:W-:-:S13]  /*3f50*/  ISETP.GE.AND P0, PT, R11, R0, PT ;  /* 0x000000000b00720c */ /* 0x000fda0003f06270 */
[----:B------:R-:W-:Y:S05]  /*3f60*/  @P0 BRA `(.L_x_76) ;  /* 0x00000000002c0947 */ /* 0x000fea0003800000 */
[----:B------:R-:W-:Y:S02]  /*3f70*/  HFMA2 R3, -RZ, RZ, 0.96630859375, -0.0022525787353515625 ;  /* 0x3bbb989dff037431 */ /* 0x000fe400000001ff */
[----:B------:R-:W-:Y:S01]  /*3f80*/  FADD R34, -R24, R34 ;  /* 0x0000002218227221 */ /* 0x000fe20000000100 */
[----:B-1----:R-:W-:-:S03]  /*3f90*/  IMAD.MOV.U32 R5, RZ, RZ, 0x437c0000 ;  /* 0x437c0000ff057424 */ /* 0x002fc600078e00ff */
        /* <DEDUP_REMOVED lines=8> */
.L_x_76:
[----:B------:R-:W-:Y:S05]  /*4020*/  BSYNC.RECONVERGENT B0 ;  /* 0x0000000000007941 */ /* 0x000fea0003800200 */
.L_x_75:
[----:B------:R-:W0:Y:S01]  /*4030*/  F2F.F64.F32 R12, R27 ;  /* 0x0000001b000c7310 */ /* 0x000e220000201800 */
[----:B------:R-:W2:Y:S01]  /*4040*/  LDC R16, c[0x0][0x3ac] ;  /* 0x0000eb00ff107b82 */ /* 0x000ea20000000800 */
[----:B------:R-:W-:Y:S01]  /*4050*/  MOV R8, 0x0 ;  /* 0x0000000000087802 */ /* 0x000fe20000000f00 */
[----:B------:R-:W-:Y:S01]  /*4060*/  IMAD.MOV.U32 R10, RZ, RZ, R18 ;  /* 0x000000ffff0a7224 */ /* 0x000fe200078e0012 */
[----:B------:R-:W1:Y:S01]  /*4070*/  LDCU.64 UR4, c[0x4][0x50] ;  /* 0x01000a00ff0477ac */ /* 0x000e620008000a00 */
[----:B------:R-:W-:Y:S02]  /*4080*/  IMAD.MOV.U32 R6, RZ, RZ, R26 ;  /* 0x000000ffff067224 */ /* 0x000fe400078e001a */
[----:B------:R-:W-:Y:S01]  /*4090*/  IMAD.MOV.U32 R7, RZ, RZ, R25 ;  /* 0x000000ffff077224 */ /* 0x000fe200078e0019 */
[----:B------:R3:W-:Y:S01]  /*40a0*/  STL.64 [R1], R10 ;  /* 0x0000000a01007387 */ /* 0x0007e20000100a00 */
[----:B------:R-:W4:Y:S03]  /*40b0*/  LDC.64 R8, c[0x4][R8] ;  /* 0x0100000008087b82 */ /* 0x000f260000000a00 */
[----:B0-----:R3:W-:Y:S01]  /*40c0*/  STL.64 [R1+0x8], R12 ;  /* 0x0000080c01007387 */ /* 0x0017e20000100a00 */
[----:B-1----:R-:W-:Y:S01]  /*40d0*/  IMAD.U32 R4, RZ, RZ, UR4 ;  /* 0x00000004ff047e24 */ /* 0x002fe2000f8e00ff */
[----:B------:R-:W-:-:S02]  /*40e0*/  MOV R5, UR5 ;  /* 0x0000000500057c02 */ /* 0x000fc40008000f00 */
[----:B--2---:R-:W-:-:S04]  /*40f0*/  ISETP.GE.AND P0, PT, R16, 0x1, PT ;  /* 0x000000011000780c */ /* 0x004fc80003f06270 */
[----:B---3--:R-:W-:-:S09]  /*4100*/  P2R R0, PR, RZ, 0x1 ;  /* 0x00000001ff007803 */ /* 0x008fd20000000000 */
[----:B------:R-:W-:-:S07]  /*4110*/  LEPC R20, `(.L_x_77) ;  /* 0x000000001014794e */ /* 0x000fce0000000000 */
[----:B----4-:R-:W-:Y:S05]  /*4120*/  CALL.ABS.NOINC R8 ;  /* 0x0000000008007343 */ /* 0x010fea0003c00000 */
.L_x_77:
[----:B------:R-:W0:Y:S01]  /*4130*/  LDCU UR4, c[0x0][0x3a8] ;  /* 0x00007500ff0477ac */ /* 0x000e220008000800 */
[----:B------:R-:W-:Y:S01]  /*4140*/  VIADD R0, R17, 0x1 ;  /* 0x0000000111007836 */ /* 0x000fe20000000000 */
[----:B------:R-:W-:Y:S01]  /*4150*/  ISETP.GE.AND P6, PT, R16, 0x1, PT ;  /* 0x000000011000780c */ /* 0x000fe20003fc6270 */
[----:B------:R-:W-:Y:S01]  /*4160*/  BSSY.RECONVERGENT B0, `(.L_x_78) ;  /* 0x0000099000007945 */ /* 0x000fe20003800200 */
[----:B------:R-:W-:Y:S02]  /*4170*/  FADD R23, R36, R27 ;  /* 0x0000001b24177221 */ /* 0x000fe40000000000 */
[----:B0-----:R-:W-:-:S13]  /*4180*/  ISETP.GE.OR P0, PT, R0, UR4, !P6 ;  /* 0x0000000400007c0c */ /* 0x001fda000f706670 */
[----:B------:R-:W-:Y:S05]  /*4190*/  @P0 BRA `(.L_x_79) ;  /* 0x0000000800540947 */ /* 0x000fea0003800000 */
[----:B------:R-:W0:Y:S01]  /*41a0*/  LDCU UR4, c[0x0][0x3ac] ;  /* 0x00007580ff0477ac */ /* 0x000e220008000800 */
[----:B------:R-:W1:Y:S01]  /*41b0*/  LDC.64 R8, c[0x0][0x358] ;  /* 0x0000d600ff087b82 */ /* 0x000e620000000a00 */
[----:B------:R-:W-:Y:S01]  /*41c0*/  ISETP.GE.U32.AND P0, PT, R32, 0xf, PT ;  /* 0x0000000f2000780c */ /* 0x000fe20003f06070 */
[----:B------:R-:W-:Y:S02]  /*41d0*/  IMAD.MOV.U32 R3, RZ, RZ, RZ ;  /* 0x000000ffff037224 */ /* 0x000fe400078e00ff */
[----:B0-----:R-:W-:-:S10]  /*41e0*/  IMAD R0, R0, UR4, RZ ;  /* 0x0000000400007c24 */ /* 0x001fd4000f8e02ff */
[----:B------:R-:W-:Y:S05]  /*41f0*/  @!P0 BRA `(.L_x_80) ;  /* 0x0000000000c88947 */ /* 0x000fea0003800000 */
[----:B------:R-:W-:Y:S01]  /*4200*/  HFMA2 R3, -RZ, RZ, 0, 0 ;  /* 0x00000000ff037431 */ /* 0x000fe200000001ff */
[----:B------:R-:W-:Y:S06]  /*4210*/  BSSY.RECONVERGENT B1, `(.L_x_81) ;  /* 0x000002f000017945 */ /* 0x000fec0003800200 */
.L_x_82:
[----:B------:R-:W0:Y:S01]  /*4220*/  LDC.64 R4, c[0x0][0x390] ;  /* 0x0000e400ff047b82 */ /* 0x000e220000000a00 */
[----:B-1----:R-:W-:Y:S01]  /*4230*/  R2UR UR4, R8 ;  /* 0x00000000080472ca */ /* 0x002fe200000e0000 */
[----:B------:R-:W-:Y:S01]  /*4240*/  IMAD.IADD R7, R0, 0x1, R3 ;  /* 0x0000000100077824 */ /* 0x000fe200078e0203 */
[C---:B------:R-:W-:Y:S02]  /*4250*/  R2UR UR5, R9.reuse ;  /* 0x00000000090572ca */ /* 0x040fe400000e0000 */
[----:B------:R-:W-:Y:S02]  /*4260*/  R2UR UR6, R8 ;  /* 0x00000000080672ca */ /* 0x000fe400000e0000 */
[----:B------:R-:W-:Y:S01]  /*4270*/  R2UR UR7, R9 ;  /* 0x00000000090772ca */ /* 0x000fe200000e0000 */
[----:B0-----:R-:W-:-:S08]  /*4280*/  IMAD.WIDE.U32 R4, R7, 0x4, R4 ;  /* 0x0000000407047825 */ /* 0x001fd000078e0004 */
[----:B------:R-:W2:Y:S04]  /*4290*/  LDG.E R7, desc[UR4][R4.64] ;  /* 0x0000000404077981 */ /* 0x000ea8000c1e1900 */
[----:B------:R-:W3:Y:S04]  /*42a0*/  LDG.E R11, desc[UR4][R4.64+0x4] ;  /* 0x00000404040b7981 */ /* 0x000ee8000c1e1900 */
[----:B------:R-:W4:Y:S04]  /*42b0*/  LDG.E R13, desc[UR6][R4.64+0x8] ;  /* 0x00000806040d7981 */ /* 0x000f28000c1e1900 */
[----:B------:R-:W5:Y:S01]  /*42c0*/  LDG.E R15, desc[UR6][R4.64+0x10] ;  /* 0x00001006040f7981 */ /* 0x000f62000c1e1900 */
[----:B------:R-:W-:-:S02]  /*42d0*/  R2UR UR8, R8 ;  /* 0x00000000080872ca */ /* 0x000fc400000e0000 */
[----:B------:R-:W-:Y:S01]  /*42e0*/  R2UR UR9, R9 ;  /* 0x00000000090972ca */ /* 0x000fe200000e0000 */
[----:B------:R-:W5:Y:S01]  /*42f0*/  LDG.E R21, desc[UR4][R4.64+0x3c] ;  /* 0x00003c0404157981 */ /* 0x000f62000c1e1900 */
[----:B--2---:R-:W-:-:S03]  /*4300*/  FFMA R22, R7, R27, R22 ;  /* 0x0000001b07167223 */ /* 0x004fc60000000016 */
[----:B------:R-:W2:Y:S01]  /*4310*/  LDG.E R7, desc[UR4][R4.64+0xc] ;  /* 0x00000c0404077981 */ /* 0x000ea2000c1e1900 */
[----:B---3--:R-:W-:-:S03]  /*4320*/  FFMA R22, R11, R27, R22 ;  /* 0x0000001b0b167223 */ /* 0x008fc60000000016 */
[----:B------:R-:W3:Y:S01]  /*4330*/  LDG.E R11, desc[UR4][R4.64+0x14] ;  /* 0x00001404040b7981 */ /* 0x000ee2000c1e1900 */
[----:B----4-:R-:W-:-:S03]  /*4340*/  FFMA R22, R13, R27, R22 ;  /* 0x0000001b0d167223 */ /* 0x010fc60000000016 */
[----:B------:R-:W4:Y:S01]  /*4350*/  LDG.E R13, desc[UR6][R4.64+0x18] ;  /* 0x00001806040d7981 */ /* 0x000f22000c1e1900 */
[----:B--2---:R-:W-:-:S03]  /*4360*/  FFMA R22, R7, R27, R22 ;  /* 0x0000001b07167223 */ /* 0x004fc60000000016 */
[----:B------:R-:W2:Y:S01]  /*4370*/  LDG.E R7, desc[UR4][R4.64+0x1c] ;  /* 0x00001c0404077981 */ /* 0x000ea2000c1e1900 */
[----:B-----5:R-:W-:-:S03]  /*4380*/  FFMA R22, R15, R27, R22 ;  /* 0x0000001b0f167223 */ /* 0x020fc60000000016 */
[----:B------:R-:W5:Y:S01]  /*4390*/  LDG.E R15, desc[UR6][R4.64+0x20] ;  /* 0x00002006040f7981 */ /* 0x000f62000c1e1900 */
[----:B---3--:R-:W-:-:S03]  /*43a0*/  FFMA R22, R11, R27, R22 ;  /* 0x0000001b0b167223 */ /* 0x008fc60000000016 */
[----:B------:R-:W3:Y:S01]  /*43b0*/  LDG.E R11, desc[UR8][R4.64+0x24] ;  /* 0x00002408040b7981 */ /* 0x000ee2000c1e1900 */
[----:B----4-:R-:W-:-:S03]  /*43c0*/  FFMA R22, R13, R27, R22 ;  /* 0x0000001b0d167223 */ /* 0x010fc60000000016 */
[----:B------:R-:W4:Y:S01]  /*43d0*/  LDG.E R13, desc[UR4][R4.64+0x28] ;  /* 0x00002804040d7981 */ /* 0x000f22000c1e1900 */
[----:B------:R-:W-:Y:S02]  /*43e0*/  R2UR UR10, R8 ;  /* 0x00000000080a72ca */ /* 0x000fe400000e0000 */
[----:B------:R-:W-:Y:S01]  /*43f0*/  R2UR UR11, R9 ;  /* 0x00000000090b72ca */ /* 0x000fe200000e0000 */
[-C--:B--2---:R-:W-:Y:S02]  /*4400*/  FFMA R22, R7, R27.reuse, R22 ;  /* 0x0000001b07167223 */ /* 0x084fe40000000016 */
[----:B------:R-:W2:Y:S02]  /*4410*/  LDG.E R7, desc[UR4][R4.64+0x2c] ;  /* 0x00002c0404077981 */ /* 0x000ea4000c1e1900 */
[-C--:B-----5:R-:W-:Y:S02]  /*4420*/  FFMA R22, R15, R27.reuse, R22 ;  /* 0x0000001b0f167223 */ /* 0x0a0fe40000000016 */
[----:B------:R-:W5:Y:S02]  /*4430*/  LDG.E R15, desc[UR6][R4.64+0x30] ;  /* 0x00003006040f7981 */ /* 0x000f64000c1e1900 */
[----:B---3--:R-:W-:-:S02]  /*4440*/  FFMA R22, R11, R27, R22 ;  /* 0x0000001b0b167223 */ /* 0x008fc40000000016 */
[----:B------:R-:W3:Y:S02]  /*4450*/  LDG.E R11, desc[UR8][R4.64+0x34] ;  /* 0x00003408040b7981 */ /* 0x000ee4000c1e1900 */
[----:B----4-:R-:W-:Y:S02]  /*4460*/  FFMA R22, R13, R27, R22 ;  /* 0x0000001b0d167223 */ /* 0x010fe40000000016 */
[----:B------:R-:W4:Y:S01]  /*4470*/  LDG.E R13, desc[UR10][R4.64+0x38] ;  /* 0x0000380a040d7981 */ /* 0x000f22000c1e1900 */
[----:B------:R-:W-:-:S05]  /*4480*/  VIADD R3, R3, 0x10 ;  /* 0x0000001003037836 */ /* 0x000fca0000000000 */
[----:B------:R-:W-:Y:S01]  /*4490*/  ISETP.NE.AND P0, PT, R3, R31, PT ;  /* 0x0000001f0300720c */ /* 0x000fe20003f05270 */
[----:B--2---:R-:W-:-:S04]  /*44a0*/  FFMA R22, R7, R27, R22 ;  /* 0x0000001b07167223 */ /* 0x004fc80000000016 */
[----:B-----5:R-:W-:-:S04]  /*44b0*/  FFMA R22, R15, R27, R22 ;  /* 0x0000001b0f167223 */ /* 0x020fc80000000016 */
[----:B---3--:R-:W-:-:S04]  /*44c0*/  FFMA R22, R11, R27, R22 ;  /* 0x0000001b0b167223 */ /* 0x008fc80000000016 */
[----:B----4-:R-:W-:-:S04]  /*44d0*/  FFMA R22, R13, R27, R22 ;  /* 0x0000001b0d167223 */ /* 0x010fc80000000016 */
[----:B------:R-:W-:Y:S01]  /*44e0*/  FFMA R22, R21, R27, R22 ;  /* 0x0000001b15167223 */ /* 0x000fe20000000016 */
[----:B------:R-:W-:Y:S06]  /*44f0*/  @P0 BRA `(.L_x_82) ;  /* 0xfffffffc00480947 */ /* 0x000fec000383ffff */
[----:B------:R-:W-:Y:S05]  /*4500*/  BSYNC.RECONVERGENT B1 ;  /* 0x0000000000017941 */ /* 0x000fea0003800200 */
.L_x_81:
[----:B------:R-:W-:-:S07]  /*4510*/  IMAD.MOV.U32 R3, RZ, RZ, R31 ;  /* 0x000000ffff037224 */ /* 0x000fce00078e001f */
.L_x_80:
[----:B------:R-:W-:-:S13]  /*4520*/  ISETP.NE.AND P0, PT, R30, RZ, PT ;  /* 0x000000ff1e00720c */ /* 0x000fda0003f05270 */
[----:B------:R-:W-:Y:S05]  /*4530*/  @!P0 BRA `(.L_x_79) ;  /* 0x00000004006c8947 */ /* 0x000fea0003800000 */
[----:B------:R-:W-:Y:S01]  /*4540*/  VIADD R4, R30, 0xffffffff ;  /* 0xffffffff1e047836 */ /* 0x000fe20000000000 */
[----:B------:R-:W-:-:S04]  /*4550*/  ISETP.NE.AND P0, PT, R29, RZ, PT ;  /* 0x000000ff1d00720c */ /* 0x000fc80003f05270 */
[----:B------:R-:W-:-:S13]  /*4560*/  ISETP.GE.U32.AND P1, PT, R4, 0x7, PT ;  /* 0x000000070400780c */ /* 0x000fda0003f26070 */
[----:B------:R-:W-:Y:S05]  /*4570*/  @!P1 BRA `(.L_x_83) ;  /* 0x0000000000849947 */ /* 0x000fea0003800000 */
[----:B------:R-:W0:Y:S01]  /*4580*/  LDC.64 R4, c[0x0][0x390] ;  /* 0x0000e400ff047b82 */ /* 0x000e220000000a00 */
[----:B------:R-:W2:Y:S01]  /*4590*/  LDCU.64 UR4, c[0x0][0x390] ;  /* 0x00007200ff0477ac */ /* 0x000ea20008000a00 */
[----:B-1----:R-:W-:Y:S02]  /*45a0*/  R2UR UR6, R8 ;  /* 0x00000000080672ca */ /* 0x002fe400000e0000 */
[C---:B------:R-:W-:Y:S02]  /*45b0*/  R2UR UR7, R9.reuse ;  /* 0x00000000090772ca */ /* 0x040fe400000e0000 */
[-C--:B------:R-:W-:Y:S02]  /*45c0*/  IADD3 R7, PT, PT, R0, R3.reuse, RZ ;  /* 0x0000000300077210 */ /* 0x080fe40007ffe0ff */
[----:B------:R-:W-:Y:S02]  /*45d0*/  R2UR UR8, R8 ;  /* 0x00000000080872ca */ /* 0x000fe400000e0000 */
[----:B------:R-:W-:Y:S01]  /*45e0*/  R2UR UR9, R9 ;  /* 0x00000000090972ca */ /* 0x000fe200000e0000 */
[----:B0-----:R-:W-:Y:S01]  /*45f0*/  IMAD.WIDE.U32 R4, R7, 0x4, R4 ;  /* 0x0000000407047825 */ /* 0x001fe200078e0004 */
[----:B------:R-:W-:-:S05]  /*4600*/  IADD3 R7, P1, PT, R0, R3, RZ ;  /* 0x0000000300077210 */ /* 0x000fca0007f3e0ff */
[----:B------:R-:W-:Y:S01]  /*4610*/  IMAD.X R10, RZ, RZ, RZ, P1 ;  /* 0x000000ffff0a7224 */ /* 0x000fe200008e06ff */
[C---:B--2---:R-:W-:Y:S01]  /*4620*/  LEA R6, P1, R7.reuse, UR4, 0x2 ;  /* 0x0000000407067c11 */ /* 0x044fe2000f8210ff */
[----:B------:R-:W2:Y:S03]  /*4630*/  LDG.E R5, desc[UR6][R4.64] ;  /* 0x0000000604057981 */ /* 0x000ea6000c1e1900 */
[----:B------:R-:W-:-:S05]  /*4640*/  LEA.HI.X R7, R7, UR5, R10, 0x2, P1 ;  /* 0x0000000507077c11 */ /* 0x000fca00088f140a */
[----:B------:R-:W3:Y:S04]  /*4650*/  LDG.E R11, desc[UR8][R6.64+0x4] ;  /* 0x00000408060b7981 */ /* 0x000ee8000c1e1900 */
[----:B------:R-:W4:Y:S01]  /*4660*/  LDG.E R13, desc[UR6][R6.64+0x8] ;  /* 0x00000806060d7981 */ /* 0x000f22000c1e1900 */
[C---:B------:R-:W-:Y:S02]  /*4670*/  R2UR UR4, R8.reuse ;  /* 0x00000000080472ca */ /* 0x040fe400000e0000 */
[C---:B------:R-:W-:Y:S01]  /*4680*/  R2UR UR5, R9.reuse ;  /* 0x00000000090572ca */ /* 0x040fe200000e0000 */
[----:B------:R-:W5:Y:S01]  /*4690*/  LDG.E R15, desc[UR6][R6.64+0x10] ;  /* 0x00001006060f7981 */ /* 0x000f62000c1e1900 */
[----:B------:R-:W-:Y:S02]  /*46a0*/  R2UR UR10, R8 ;  /* 0x00000000080a72ca */ /* 0x000fe400000e0000 */
[----:B------:R-:W-:-:S09]  /*46b0*/  R2UR UR11, R9 ;  /* 0x00000000090b72ca */ /* 0x000fd200000e0000 */
[----:B------:R-:W5:Y:S01]  /*46c0*/  LDG.E R21, desc[UR4][R6.64+0x1c] ;  /* 0x00001c0406157981 */ /* 0x000f62000c1e1900 */
[----:B--2---:R-:W-:-:S03]  /*46d0*/  FFMA R22, R5, R27, R22 ;  /* 0x0000001b05167223 */ /* 0x004fc60000000016 */
[----:B------:R-:W2:Y:S01]  /*46e0*/  LDG.E R5, desc[UR4][R6.64+0xc] ;  /* 0x00000c0406057981 */ /* 0x000ea2000c1e1900 */
[----:B---3--:R-:W-:-:S03]  /*46f0*/  FFMA R22, R11, R27, R22 ;  /* 0x0000001b0b167223 */ /* 0x008fc60000000016 */
[----:B------:R-:W3:Y:S01]  /*4700*/  LDG.E R11, desc[UR8][R6.64+0x14] ;  /* 0x00001408060b7981 */ /* 0x000ee2000c1e1900 */
[----:B----4-:R-:W-:-:S03]  /*4710*/  FFMA R22, R13, R27, R22 ;  /* 0x0000001b0d167223 */ /* 0x010fc60000000016 */
[----:B------:R-:W4:Y:S01]  /*4720*/  LDG.E R13, desc[UR10][R6.64+0x18] ;  /* 0x0000180a060d7981 */ /* 0x000f22000c1e1900 */
[----:B------:R-:W-:Y:S02]  /*4730*/  VIADD R3, R3, 0x8 ;  /* 0x0000000803037836 */ /* 0x000fe40000000000 */
[----:B--2---:R-:W-:-:S04]  /*4740*/  FFMA R22, R5, R27, R22 ;  /* 0x0000001b05167223 */ /* 0x004fc80000000016 */
[----:B-----5:R-:W-:-:S04]  /*4750*/  FFMA R22, R15, R27, R22 ;  /* 0x0000001b0f167223 */ /* 0x020fc80000000016 */
[----:B---3--:R-:W-:-:S04]  /*4760*/  FFMA R22, R11, R27, R22 ;  /* 0x0000001b0b167223 */ /* 0x008fc80000000016 */
[----:B----4-:R-:W-:-:S04]  /*4770*/  FFMA R22, R13, R27, R22 ;  /* 0x0000001b0d167223 */ /* 0x010fc80000000016 */
[----:B------:R-:W-:-:S07]  /*4780*/  FFMA R22, R21, R27, R22 ;  /* 0x0000001b15167223 */ /* 0x000fce0000000016 */
.L_x_83:
[----:B------:R-:W-:Y:S05]  /*4790*/  @!P0 BRA `(.L_x_79) ;  /* 0x0000000000d48947 */ /* 0x000fea0003800000 */
[----:B------:R-:W-:Y:S01]  /*47a0*/  VIADD R4, R29, 0xffffffff ;  /* 0xffffffff1d047836 */ /* 0x000fe20000000000 */
[----:B------:R-:W-:-:S04]  /*47b0*/  ISETP.NE.AND P0, PT, R28, RZ, PT ;  /* 0x000000ff1c00720c */ /* 0x000fc80003f05270 */
[----:B------:R-:W-:-:S13]  /*47c0*/  ISETP.GE.U32.AND P1, PT, R4, 0x3, PT ;  /* 0x000000030400780c */ /* 0x000fda0003f26070 */
[----:B------:R-:W-:Y:S05]  /*47d0*/  @!P1 BRA `(.L_x_84) ;  /* 0x0000000000649947 */ /* 0x000fea0003800000 */
[----:B------:R-:W0:Y:S01]  /*47e0*/  LDC.64 R4, c[0x0][0x390] ;  /* 0x0000e400ff047b82 */ /* 0x000e220000000a00 */
[----:B------:R-:W2:Y:S01]  /*47f0*/  LDCU.64 UR4, c[0x0][0x390] ;  /* 0x00007200ff0477ac */ /* 0x000ea20008000a00 */
[----:B-1----:R-:W-:Y:S01]  /*4800*/  R2UR UR6, R8 ;  /* 0x00000000080672ca */ /* 0x002fe200000e0000 */
[C---:B------:R-:W-:Y:S01]  /*4810*/  IMAD.IADD R7, R0.reuse, 0x1, R3 ;  /* 0x0000000100077824 */ /* 0x040fe200078e0203 */
[C---:B------:R-:W-:Y:S02]  /*4820*/  R2UR UR7, R9.reuse ;  /* 0x00000000090772ca */ /* 0x040fe400000e0000 */
[----:B------:R-:W-:Y:S02]  /*4830*/  IADD3 R10, P1, PT, R0, R3, RZ ;  /* 0x00000003000a7210 */ /* 0x000fe40007f3e0ff */
[----:B------:R-:W-:Y:S02]  /*4840*/  R2UR UR8, R8 ;  /* 0x00000000080872ca */ /* 0x000fe400000e0000 */
[----:B------:R-:W-:-:S02]  /*4850*/  R2UR UR9, R9 ;  /* 0x00000000090972ca */ /* 0x000fc400000e0000 */
[----:B------:R-:W-:Y:S02]  /*4860*/  R2UR UR10, R8 ;  /* 0x00000000080a72ca */ /* 0x000fe400000e0000 */
[----:B------:R-:W-:Y:S01]  /*4870*/  R2UR UR11, R9 ;  /* 0x00000000090b72ca */ /* 0x000fe200000e0000 */
[----:B0-----:R-:W-:Y:S01]  /*4880*/  IMAD.WIDE.U32 R4, R7, 0x4, R4 ;  /* 0x0000000407047825 */ /* 0x001fe200078e0004 */
[----:B------:R-:W-:Y:S02]  /*4890*/  IADD3.X R7, PT, PT, RZ, RZ, RZ, P1, !PT ;  /* 0x000000ffff077210 */ /* 0x000fe40000ffe4ff */
[----:B--2---:R-:W-:Y:S02]  /*48a0*/  LEA R6, P1, R10, UR4, 0x2 ;  /* 0x000000040a067c11 */ /* 0x004fe4000f8210ff */
[----:B------:R-:W-:Y:S01]  /*48b0*/  R2UR UR4, R8 ;  /* 0x00000000080472ca */ /* 0x000fe200000e0000 */
[----:B------:R-:W2:Y:S01]  /*48c0*/  LDG.E R5, desc[UR6][R4.64] ;  /* 0x0000000604057981 */ /* 0x000ea2000c1e1900 */
[----:B------:R-:W-:-:S02]  /*48d0*/  LEA.HI.X R7, R10, UR5, R7, 0x2, P1 ;  /* 0x000000050a077c11 */ /* 0x000fc400088f1407 */
        /* <DEDUP_REMOVED lines=9> */
.L_x_84:
        /* <DEDUP_REMOVED lines=24> */
.L_x_79:
[----:B------:R-:W-:Y:S05]  /*4af0*/  BSYNC.RECONVERGENT B0 ;  /* 0x0000000000007941 */ /* 0x000fea0003800200 */
.L_x_78:
[----:B------:R-:W0:Y:S01]  /*4b00*/  F2F.F64.F32 R10, R23 ;  /* 0x00000017000a7310 */ /* 0x000e220000201800 */
[----:B------:R-:W2:Y:S01]  /*4b10*/  LDC R16, c[0x0][0x3ac] ;  /* 0x0000eb00ff107b82 */ /* 0x000ea20000000800 */
[----:B-1----:R-:W-:Y:S01]  /*4b20*/  MOV R8, 0x0 ;  /* 0x0000000000087802 */ /* 0x002fe20000000f00 */
[----:B------:R1:W-:Y:S01]  /*4b30*/  STL.64 [R1], R18 ;  /* 0x0000001201007387 */ /* 0x0003e20000100a00 */
[----:B------:R-:W3:Y:S01]  /*4b40*/  LDCU.64 UR4, c[0x4][0x58] ;  /* 0x01000b00ff0477ac */ /* 0x000ee20008000a00 */
[----:B------:R-:W-:Y:S02]  /*4b50*/  IMAD.MOV.U32 R6, RZ, RZ, R26 ;  /* 0x000000ffff067224 */ /* 0x000fe400078e001a */
[----:B------:R-:W-:Y:S02]  /*4b60*/  IMAD.MOV.U32 R7, RZ, RZ, R25 ;  /* 0x000000ffff077224 */ /* 0x000fe400078e0019 */
[----:B------:R-:W4:Y:S01]  /*4b70*/  LDC.64 R8, c[0x4][R8] ;  /* 0x0100000008087b82 */ /* 0x000f220000000a00 */
[----:B0-----:R1:W-:Y:S01]  /*4b80*/  STL.64 [R1+0x8], R10 ;  /* 0x0000080a01007387 */ /* 0x0013e20000100a00 */
[----:B---3--:R-:W-:Y:S01]  /*4b90*/  IMAD.U32 R4, RZ, RZ, UR4 ;  /* 0x00000004ff047e24 */ /* 0x008fe2000f8e00ff */
[----:B------:R-:W-:-:S02]  /*4ba0*/  MOV R5, UR5 ;  /* 0x0000000500057c02 */ /* 0x000fc40008000f00 */
[----:B--2---:R-:W-:-:S04]  /*4bb0*/  ISETP.GE.AND P0, PT, R16, 0x1, PT ;  /* 0x000000011000780c */ /* 0x004fc80003f06270 */
[----:B-1----:R-:W-:-:S09]  /*4bc0*/  P2R R0, PR, RZ, 0x1 ;  /* 0x00000001ff007803 */ /* 0x002fd20000000000 */
[----:B------:R-:W-:-:S07]  /*4bd0*/  LEPC R20, `(.L_x_85) ;  /* 0x000000001014794e */ /* 0x000fce0000000000 */
[----:B----4-:R-:W-:Y:S05]  /*4be0*/  CALL.ABS.NOINC R8 ;  /* 0x0000000008007343 */ /* 0x010fea0003c00000 */
.L_x_85:
[----:B------:R-:W-:Y:S01]  /*4bf0*/  MOV R8, 0x0 ;  /* 0x0000000000087802 */ /* 0x000fe20000000f00 */
[----:B------:R0:W-:Y:S01]  /*4c00*/  STL [R1], R18 ;  /* 0x0000001201007387 */ /* 0x0001e20000100800 */
[----:B------:R-:W1:Y:S01]  /*4c10*/  LDCU.64 UR4, c[0x4][0x60] ;  /* 0x01000c00ff0477ac */ /* 0x000e620008000a00 */
[----:B------:R-:W-:Y:S01]  /*4c20*/  MOV R6, R26 ;  /* 0x0000001a00067202 */ /* 0x000fe20000000f00 */
[----:B------:R-:W-:Y:S02]  /*4c30*/  IMAD.MOV.U32 R7, RZ, RZ, R25 ;  /* 0x000000ffff077224 */ /* 0x000fe400078e0019 */
[----:B------:R-:W2:Y:S01]  /*4c40*/  LDC.64 R8, c[0x4][R8] ;  /* 0x0100000008087b82 */ /* 0x000ea20000000a00 */
[----:B-1----:R-:W-:Y:S02]  /*4c50*/  IMAD.U32 R4, RZ, RZ, UR4 ;  /* 0x00000004ff047e24 */ /* 0x002fe4000f8e00ff */
[----:B0-----:R-:W-:-:S07]  /*4c60*/  IMAD.U32 R5, RZ, RZ, UR5 ;  /* 0x00000005ff057e24 */ /* 0x001fce000f8e00ff */
[----:B------:R-:W-:-:S07]  /*4c70*/  LEPC R20, `(.L_x_86) ;  /* 0x000000001014794e */ /* 0x000fce0000000000 */
[----:B--2---:R-:W-:Y:S05]  /*4c80*/  CALL.ABS.NOINC R8 ;  /* 0x0000000008007343 */ /* 0x004fea0003c00000 */
.L_x_86:
[----:B------:R-:W-:-:S13]  /*4c90*/  ISETP.GE.AND P6, PT, R16, 0x1, PT ;  /* 0x000000011000780c */ /* 0x000fda0003fc6270 */
[----:B------:R-:W-:Y:S05]  /*4ca0*/  @!P6 BRA `(.L_x_87) ;  /* 0x0000001000f8e947 */ /* 0x000fea0003800000 */
[----:B------:R-:W-:Y:S01]  /*4cb0*/  ISETP.GE.U32.AND P0, PT, R32, 0xf, PT ;  /* 0x0000000f2000780c */ /* 0x000fe20003f06070 */
[----:B------:R0:W1:-:S12]  /*4cc0*/  F2F.F64.F32 R36, R22 ;  /* 0x0000001600247310 */ /* 0x0000580000201800 */
[----:B0-----:R-:W-:Y:S05]  /*4cd0*/  @!P0 BRA `(.L_x_88) ;  /* 0x0000000800688947 */ /* 0x001fea0003800000 */
[----:B------:R-:W-:Y:S01]  /*4ce0*/  BSSY.RECONVERGENT B6, `(.L_x_88) ;  /* 0x0000099000067945 */ /* 0x000fe20003800200 */
[----:B------:R-:W-:-:S07]  /*4cf0*/  IMAD.MOV.U32 R16, RZ, RZ, RZ ;  /* 0x000000ffff107224 */ /* 0x000fce00078e00ff */
.L_x_105:
[----:B------:R-:W-:Y:S01]  /*4d00*/  MOV R8, 0x0 ;  /* 0x0000000000087802 */ /* 0x000fe20000000f00 */
[----:B-1----:R0:W-:Y:S01]  /*4d10*/  STL.64 [R1], R36 ;  /* 0x0000002401007387 */ /* 0x0021e20000100a00 */
[----:B------:R-:W1:Y:S01]  /*4d20*/  LDCU.64 UR4, c[0x4][0x18] ;  /* 0x01000300ff0477ac */ /* 0x000e620008000a00 */
[----:B------:R-:W-:Y:S02]  /*4d30*/  VIADD R16, R16, 0x10 ;  /* 0x0000001010107836 */ /* 0x000fe40000000000 */
[----:B------:R-:W-:Y:S01]  /*4d40*/  IMAD.MOV.U32 R6, RZ, RZ, R26 ;  /* 0x000000ffff067224 */ /* 0x000fe200078e001a */
[----:B------:R-:W2:Y:S01]  /*4d50*/  LDC.64 R8, c[0x4][R8] ;  /* 0x0100000008087b82 */ /* 0x000ea20000000a00 */
[----:B------:R-:W-:Y:S01]  /*4d60*/  IMAD.MOV.U32 R7, RZ, RZ, R25 ;  /* 0x000000ffff077224 */ /* 0x000fe200078e0019 */
[----:B------:R-:W-:-:S04]  /*4d70*/  ISETP.NE.AND P0, PT, R16, R31, PT ;  /* 0x0000001f1000720c */ /* 0x000fc80003f05270 */
[----:B------:R-:W-:Y:S01]  /*4d80*/  P2R R34, PR, RZ, 0x1 ;  /* 0x00000001ff227803 */ /* 0x000fe20000000000 */
[----:B-1----:R-:W-:Y:S01]  /*4d90*/  IMAD.U32 R4, RZ, RZ, UR4 ;  /* 0x00000004ff047e24 */ /* 0x002fe2000f8e00ff */
[----:B0-----:R-:W-:-:S07]  /*4da0*/  MOV R5, UR5 ;  /* 0x0000000500057c02 */ /* 0x001fce0008000f00 */
[----:B------:R-:W-:-:S07]  /*4db0*/  LEPC R20, `(.L_x_89) ;  /* 0x000000001014794e */ /* 0x000fce0000000000 */
[----:B--2---:R-:W-:Y:S05]  /*4dc0*/  CALL.ABS.NOINC R8 ;  /* 0x0000000008007343 */ /* 0x004fea0003c00000 */
.L_x_89:
        /* <DEDUP_REMOVED lines=10> */
.L_x_90:
        /* <DEDUP_REMOVED lines=9> */
.L_x_91:
        /* <DEDUP_REMOVED lines=9> */
.L_x_92:
[----:B------:R0:W-:Y:S01]  /*4f90*/  STL.64 [R1], R36 ;  /* 0x0000002401007387 */ /* 0x0001e20000100a00 */
[----:B------:R0:W1:Y:S01]  /*4fa0*/  LDC.64 R8, c[0x4][R27] ;  /* 0x010000001b087b82 */ /* 0x0000620000000a00 */
[----:B------:R-:W2:Y:S01]  /*4fb0*/  LDCU.64 UR4, c[0x4][0x18] ;  /* 0x01000300ff0477ac */ /* 0x000ea20008000a00 */
[----:B------:R-:W-:Y:S02]  /*4fc0*/  IMAD.MOV.U32 R6, RZ, RZ, R26 ;  /* 0x000000ffff067224 */ /* 0x000fe400078e001a */
[----:B------:R-:W-:Y:S01]  /*4fd0*/  IMAD.MOV.U32 R7, RZ, RZ, R25 ;  /* 0x000000ffff077224 */ /* 0x000fe200078e0019 */
[----:B--2---:R-:W-:Y:S01]  /*4fe0*/  MOV R4, UR4 ;  /* 0x0000000400047c02 */ /* 0x004fe20008000f00 */
[----:B0-----:R-:W-:-:S07]  /*4ff0*/  IMAD.U32 R5, RZ, RZ, UR5 ;  /* 0x00000005ff057e24 */ /* 0x001fce000f8e00ff */
[----:B------:R-:W-:-:S07]  /*5000*/  LEPC R20, `(.L_x_93) ;  /* 0x000000001014794e */ /* 0x000fce0000000000 */
[----:B-1----:R-:W-:Y:S05]  /*5010*/  CALL.ABS.NOINC R8 ;  /* 0x0000000008007343 */ /* 0x002fea0003c00000 */
.L_x_93:
        /* <DEDUP_REMOVED lines=9> */
.L_x_94:
[----:B------:R0:W-:Y:S01]  /*50b0*/  STL.64 [R1], R36 ;  /* 0x0000002401007387 */ /* 0x0001e20000100a00 */
[----:B------:R0:W1:Y:S01]  /*50c0*/  LDC.64 R8, c[0x4][R27] ;  /* 0x010000001b087b82 */ /* 0x0000620000000a00 */
[----:B------:R-:W2:Y:S01]  /*50d0*/  LDCU.64 UR4, c[0x4][0x18] ;  /* 0x01000300ff0477ac */ /* 0x000ea20008000a00 */
[----:B------:R-:W-:Y:S01]  /*50e0*/  MOV R6, R26 ;  /* 0x0000001a00067202 */ /* 0x000fe20000000f00 */
[----:B------:R-:W-:Y:S02]  /*50f0*/  IMAD.MOV.U32 R7, RZ, RZ, R25 ;  /* 0x000000ffff077224 */ /* 0x000fe400078e0019 */
[----:B--2---:R-:W-:Y:S02]  /*5100*/  IMAD.U32 R4, RZ, RZ, UR4 ;  /* 0x00000004ff047e24 */ /* 0x004fe4000f8e00ff */
[----:B0-----:R-:W-:-:S07]  /*5110*/  IMAD.U32 R5, RZ, RZ, UR5 ;  /* 0x00000005ff057e24 */ /* 0x001fce000f8e00ff */
[----:B------:R-:W-:-:S07]  /*5120*/  LEPC R20, `(.L_x_95) ;  /* 0x000000001014794e */ /* 0x000fce0000000000 */
[----:B-1----:R-:W-:Y:S05]  /*5130*/  CALL.ABS.NOINC R8 ;  /* 0x0000000008007343 */ /* 0x002fea0003c00000 */
.L_x_95:
        /* <DEDUP_REMOVED lines=9> */
.L_x_96:
        /* <DEDUP_REMOVED lines=9> */
.L_x_97:
        /* <DEDUP_REMOVED lines=9> */
.L_x_98:
        /* <DEDUP_REMOVED lines=9> */
.L_x_99:
        /* <DEDUP_REMOVED lines=9> */
.L_x_100:
        /* <DEDUP_REMOVED lines=9> */
.L_x_101:
        /* <DEDUP_REMOVED lines=9> */
.L_x_102:
        /* <DEDUP_REMOVED lines=9> */
.L_x_103:
        /* <DEDUP_REMOVED lines=9> */
.L_x_104:
[----:B------:R-:W-:-:S13]  /*5650*/  ISETP.NE.AND P6, PT, R34, RZ, PT ;  /* 0x000000ff2200720c */ /* 0x000fda0003fc5270 */
[----:B------:R-:W-:Y:S05]  /*5660*/  @P6 BRA `(.L_x_105) ;  /* 0xfffffff400a46947 */ /* 0x000fea000383ffff */
[----:B------:R-:W-:Y:S05]  /*5670*/  BSYNC.RECONVERGENT B6 ;  /* 0x0000000000067941 */ /* 0x000fea0003800200 */
.L_x_88:
[----:B------:R-:W-:-:S13]  /*5680*/  ISETP.NE.AND P0, PT, R30, RZ, PT ;  /* 0x000000ff1e00720c */ /* 0x000fda0003f05270 */
[----:B------:R-:W-:Y:S05]  /*5690*/  @!P0 BRA `(.L_x_87) ;  /* 0x00000008007c8947 */ /* 0x000fea0003800000 */
[----:B------:R-:W-:-:S05]  /*56a0*/  VIADD R0, R30, 0xffffffff ;  /* 0xffffffff1e007836 */ /* 0x000fca0000000000 */
[----:B------:R-:W-:-:S13]  /*56b0*/  ISETP.GE.U32.AND P0, PT, R0, 0x7, PT ;  /* 0x000000070000780c */ /* 0x000fda0003f06070 */
[----:B------:R-:W-:Y:S05]  /*56c0*/  @!P0 BRA `(.L_x_106) ;  /* 0x0000000400288947 */ /* 0x000fea0003800000 */
[----:B------:R-:W-:Y:S01]  /*56d0*/  MOV R8, 0x0 ;  /* 0x0000000000087802 */ /* 0x000fe20000000f00 */
[----:B-1----:R0:W-:Y:S01]  /*56e0*/  STL.64 [R1], R36 ;  /* 0x0000002401007387 */ /* 0x0021e20000100a00 */
[----:B------:R-:W1:Y:S01]  /*56f0*/  LDCU.64 UR4, c[0x4][0x18] ;  /* 0x01000300ff0477ac */ /* 0x000e620008000a00 */
[----:B------:R-:W-:Y:S02]  /*5700*/  IMAD.MOV.U32 R6, RZ, RZ, R26 ;  /* 0x000000ffff067224 */ /* 0x000fe400078e001a */
[----:B------:R-:W-:Y:S01]  /*5710*/  IMAD.MOV.U32 R7, RZ, RZ, R25 ;  /* 0x000000ffff077224 */ /* 0x000fe200078e0019 */
[----:B------:R-:W2:Y:S01]  /*5720*/  LDC.64 R8, c[0x4][R8] ;  /* 0x0100000008087b82 */ /* 0x000ea20000000a00 */
[----:B-1----:R-:W-:Y:S01]  /*5730*/  IMAD.U32 R4, RZ, RZ, UR4 ;  /* 0x00000004ff047e24 */ /* 0x002fe2000f8e00ff */
[----:B0-----:R-:W-:-:S07]  /*5740*/  MOV R5, UR5 ;  /* 0x0000000500057c02 */ /* 0x001fce0008000f00 */
[----:B------:R-:W-:-:S07]  /*5750*/  LEPC R20, `(.L_x_107) ;  /* 0x000000001014794e */ /* 0x000fce0000000000 */
[----:B--2---:R-:W-:Y:S05]  /*5760*/  CALL.ABS.NOINC R8 ;  /* 0x0000000008007343 */ /* 0x004fea0003c00000 */
.L_x_107:
        /* <DEDUP_REMOVED lines=10> */
.L_x_108:
        /* <DEDUP_REMOVED lines=9> */
.L_x_109:
        /* <DEDUP_REMOVED lines=9> */
.L_x_110:
        /* <DEDUP_REMOVED lines=9> */
.L_x_111:
        /* <DEDUP_REMOVED lines=9> */
.L_x_112:
        /* <DEDUP_REMOVED lines=9> */
.L_x_113:
        /* <DEDUP_REMOVED lines=9> */
.L_x_106:
        /* <DEDUP_REMOVED lines=8> */
[----:B------:R-:W-:Y:S01]  /*5bf0*/  IMAD.MOV.U32 R6, RZ, RZ, R26 ;  /* 0x000000ffff067224 */ /* 0x000fe200078e001a */
[----:B------:R-:W-:Y:S02]  /*5c00*/  MOV R7, R25 ;  /* 0x0000001900077202 */ /* 0x000fe40000000f00 */
[----:B------:R-:W2:Y:S01]  /*5c10*/  LDC.64 R8, c[0x4][R8] ;  /* 0x0100000008087b82 */ /* 0x000ea20000000a00 */
[----:B-1----:R-:W-:Y:S02]  /*5c20*/  IMAD.U32 R4, RZ, RZ, UR4 ;  /* 0x00000004ff047e24 */ /* 0x002fe4000f8e00ff */
[----:B0-----:R-:W-:-:S07]  /*5c30*/  IMAD.U32 R5, RZ, RZ, UR5 ;  /* 0x00000005ff057e24 */ /* 0x001fce000f8e00ff */
[----:B------:R-:W-:-:S07]  /*5c40*/  LEPC R20, `(.L_x_115) ;  /* 0x000000001014794e */ /* 0x000fce0000000000 */
[----:B--2---:R-:W-:Y:S05]  /*5c50*/  CALL.ABS.NOINC R8 ;  /* 0x0000000008007343 */ /* 0x004fea0003c00000 */
.L_x_115:
[----:B------:R-:W-:Y:S01]  /*5c60*/  MOV R16, 0x0 ;  /* 0x0000000000107802 */ /* 0x000fe20000000f00 */
[----:B------:R0:W-:Y:S01]  /*5c70*/  STL.64 [R1], R36 ;  /* 0x0000002401007387 */ /* 0x0001e20000100a00 */
[----:B------:R-:W1:Y:S01]  /*5c80*/  LDCU.64 UR4, c[0x4][0x18] ;  /* 0x01000300ff0477ac */ /* 0x000e620008000a00 */
[----:B------:R-:W-:Y:S01]  /*5c90*/  IMAD.MOV.U32 R6, RZ, RZ, R26 ;  /* 0x000000ffff067224 */ /* 0x000fe200078e001a */
[----:B------:R0:W2:Y:S01]  /*5ca0*/  LDC.64 R8, c[0x4][R16] ;  /* 0x0100000010087b82 */ /* 0x0000a20000000a00 */
[----:B------:R-:W-:Y:S02]  /*5cb0*/  IMAD.MOV.U32 R7, RZ, RZ, R25 ;  /* 0x000000ffff077224 */ /* 0x000fe400078e0019 */
[----:B-1----:R-:W-:Y:S02]  /*5cc0*/  IMAD.U32 R4, RZ, RZ, UR4 ;  /* 0x00000004ff047e24 */ /* 0x002fe4000f8e00ff */
[----:B0-----:R-:W-:-:S07]  /*5cd0*/  IMAD.U32 R5, RZ, RZ, UR5 ;  /* 0x00000005ff057e24 */ /* 0x001fce000f8e00ff */
[----:B------:R-:W-:-:S07]  /*5ce0*/  LEPC R20, `(.L_x_116) ;  /* 0x000000001014794e */ /* 0x000fce0000000000 */
[----:B--2---:R-:W-:Y:S05]  /*5cf0*/  CALL.ABS.NOINC R8 ;  /* 0x0000000008007343 */ /* 0x004fea0003c00000 */
.L_x_116:
        /* <DEDUP_REMOVED lines=9> */
.L_x_117:
        /* <DEDUP_REMOVED lines=9> */
.L_x_114:
[----:B------:R-:W-:-:S13]  /*5e20*/  ISETP.NE.AND P0, PT, R28, RZ, PT ;  /* 0x000000ff1c00720c */ /* 0x000fda0003f05270 */
[----:B------:R-:W-:Y:S05]  /*5e30*/  @!P0 BRA `(.L_x_87) ;  /* 0x0000000000948947 */ /* 0x000fea0003800000 */
[----:B------:R-:W-:Y:S01]  /*5e40*/  MOV R8, 0x0 ;  /* 0x0000000000087802 */ /* 0x000fe20000000f00 */
[----:B-1----:R0:W-:Y:S01]  /*5e50*/  STL.64 [R1], R36 ;  /* 0x0000002401007387 */ /* 0x0021e20000100a00 */
[----:B------:R-:W1:Y:S01]  /*5e60*/  LDCU.64 UR4, c[0x4][0x18] ;  /* 0x01000300ff0477ac */ /* 0x000e620008000a00 */
[----:B------:R-:W-:Y:S01]  /*5e70*/  ISETP.NE.AND P0, PT, R28, 0x1, PT ;  /* 0x000000011c00780c */ /* 0x000fe20003f05270 */
[----:B------:R-:W-:Y:S01]  /*5e80*/  IMAD.MOV.U32 R7, RZ, RZ, R25 ;  /* 0x000000ffff077224 */ /* 0x000fe200078e0019 */
[----:B------:R-:W-:Y:S01]  /*5e90*/  MOV R6, R26 ;  /* 0x0000001a00067202 */ /* 0x000fe20000000f00 */
[----:B------:R-:W2:Y:S01]  /*5ea0*/  LDC.64 R8, c[0x4][R8] ;  /* 0x0100000008087b82 */ /* 0x000ea20000000a00 */
[----:B------:R-:W-:Y:S01]  /*5eb0*/  P2R R0, PR, RZ, 0x1 ;  /* 0x00000001ff007803 */ /* 0x000fe20000000000 */
[----:B-1----:R-:W-:Y:S02]  /*5ec0*/  IMAD.U32 R4, RZ, RZ, UR4 ;  /* 0x00000004ff047e24 */ /* 0x002fe4000f8e00ff */
[----:B0-----:R-:W-:-:S07]  /*5ed0*/  IMAD.U32 R5, RZ, RZ, UR5 ;  /* 0x00000005ff057e24 */ /* 0x001fce000f8e00ff */
[----:B------:R-:W-:-:S07]  /*5ee0*/  LEPC R20, `(.L_x_118) ;  /* 0x000000001014794e */ /* 0x000fce0000000000 */
[----:B--2---:R-:W-:Y:S05]  /*5ef0*/  CALL.ABS.NOINC R8 ;  /* 0x0000000008007343 */ /* 0x004fea0003c00000 */
.L_x_118:
[----:B------:R-:W-:-:S13]  /*5f00*/  ISETP.NE.AND P6, PT, R28, 0x1, PT ;  /* 0x000000011c00780c */ /* 0x000fda0003fc5270 */
[----:B------:R-:W-:Y:S05]  /*5f10*/  @!P6 BRA `(.L_x_87) ;  /* 0x00000000005ce947 */ /* 0x000fea0003800000 */
[----:B------:R-:W-:Y:S01]  /*5f20*/  MOV R16, 0x0 ;  /* 0x0000000000107802 */ /* 0x000fe20000000f00 */
[----:B------:R0:W-:Y:S01]  /*5f30*/  STL.64 [R1], R36 ;  /* 0x0000002401007387 */ /* 0x0001e20000100a00 */
[----:B------:R-:W1:Y:S01]  /*5f40*/  LDCU.64 UR4, c[0x4][0x18] ;  /* 0x01000300ff0477ac */ /* 0x000e620008000a00 */
[----:B------:R-:W-:Y:S01]  /*5f50*/  ISETP.NE.AND P0, PT, R28, 0x2, PT ;  /* 0x000000021c00780c */ /* 0x000fe20003f05270 */
[----:B------:R0:W2:Y:S01]  /*5f60*/  LDC.64 R8, c[0x4][R16] ;  /* 0x0100000010087b82 */ /* 0x0000a20000000a00 */
[----:B------:R-:W-:Y:S01]  /*5f70*/  IMAD.MOV.U32 R6, RZ, RZ, R26 ;  /* 0x000000ffff067224 */ /* 0x000fe200078e001a */
[----:B------:R-:W-:Y:S02]  /*5f80*/  MOV R7, R25 ;  /* 0x0000001900077202 */ /* 0x000fe40000000f00 */
[----:B------:R-:W-:Y:S01]  /*5f90*/  P2R R0, PR, RZ, 0x1 ;  /* 0x00000001ff007803 */ /* 0x000fe20000000000 */
[----:B-1----:R-:W-:Y:S02]  /*5fa0*/  IMAD.U32 R4, RZ, RZ, UR4 ;  /* 0x00000004ff047e24 */ /* 0x002fe4000f8e00ff */
[----:B0-----:R-:W-:-:S07]  /*5fb0*/  IMAD.U32 R5, RZ, RZ, UR5 ;  /* 0x00000005ff057e24 */ /* 0x001fce000f8e00ff */
[----:B------:R-:W-:-:S07]  /*5fc0*/  LEPC R20, `(.L_x_119) ;  /* 0x000000001014794e */ /* 0x000fce0000000000 */
[----:B--2---:R-:W-:Y:S05]  /*5fd0*/  CALL.ABS.NOINC R8 ;  /* 0x0000000008007343 */ /* 0x004fea0003c00000 */
.L_x_119:
[----:B------:R-:W-:-:S13]  /*5fe0*/  ISETP.NE.AND P6, PT, R28, 0x2, PT ;  /* 0x000000021c00780c */ /* 0x000fda0003fc5270 */
[----:B------:R-:W-:Y:S05]  /*5ff0*/  @!P6 BRA `(.L_x_87) ;  /* 0x000000000024e947 */ /* 0x000fea0003800000 */
        /* <DEDUP_REMOVED lines=9> */
.L_x_87:
[----:B------:R-:W-:Y:S01]  /*6090*/  MOV R8, 0x0 ;  /* 0x0000000000087802 */ /* 0x000fe20000000f00 */
[----:B------:R-:W0:Y:S01]  /*60a0*/  LDCU.64 UR4, c[0x4][0x20] ;  /* 0x01000400ff0477ac */ /* 0x000e220008000a00 */
[----:B------:R-:W-:-:S04]  /*60b0*/  CS2R R6, SRZ ;  /* 0x0000000000067805 */ /* 0x000fc8000001ff00 */
[----:B------:R-:W2:Y:S01]  /*60c0*/  LDC.64 R8, c[0x4][R8] ;  /* 0x0100000008087b82 */ /* 0x000ea20000000a00 */
[----:B0-----:R-:W-:Y:S01]  /*60d0*/  MOV R4, UR4 ;  /* 0x0000000400047c02 */ /* 0x001fe20008000f00 */
[----:B------:R-:W-:-:S07]  /*60e0*/  IMAD.U32 R5, RZ, RZ, UR5 ;  /* 0x00000005ff057e24 */ /* 0x000fce000f8e00ff */
[----:B------:R-:W-:-:S07]  /*60f0*/  LEPC R20, `(.L_x_120) ;  /* 0x000000001014794e */ /* 0x000fce0000000000 */
[----:B-12---:R-:W-:Y:S05]  /*6100*/  CALL.ABS.NOINC R8 ;  /* 0x0000000008007343 */ /* 0x006fea0003c00000 */
.L_x_120:
[----:B------:R-:W0:Y:S01]  /*6110*/  LDCU UR4, c[0x0][0x3a8] ;  /* 0x00007500ff0477ac */ /* 0x000e220008000800 */
[----:B------:R-:W-:-:S04]  /*6120*/  VIADD R0, R17, 0x1 ;  /* 0x0000000111007836 */ /* 0x000fc80000000000 */
[----:B------:R-:W-:Y:S01]  /*6130*/  IMAD.IADD R19, R0, 0x1, -R19 ;  /* 0x0000000100137824 */ /* 0x000fe200078e0a13 */
[----:B0-----:R-:W-:-:S04]  /*6140*/  UIADD3 UR4, UPT, UPT, UR4, 0x1, URZ ;  /* 0x0000000104047890 */ /* 0x001fc8000fffe0ff */
[----:B------:R-:W-:-:S06]  /*6150*/  USHF.R.U32.HI UR4, URZ, 0x1, UR4 ;  /* 0x00000001ff047899 */ /* 0x000fcc0008011604 */
[----:B------:R-:W-:-:S13]  /*6160*/  ISETP.NE.AND P0, PT, R19, UR4, PT ;  /* 0x0000000413007c0c */ /* 0x000fda000bf05270 */
[----:B------:R-:W-:Y:S05]  /*6170*/  @P0 BRA `(.L_x_121) ;  /* 0xffffffb400640947 */ /* 0x000fea000383ffff */
[----:B------:R-:W-:Y:S05]  /*6180*/  BSYNC.RECONVERGENT B7 ;  /* 0x0000000000077941 */ /* 0x000fea0003800200 */
.L_x_38:
[----:B------:R-:W0:Y:S01]  /*6190*/  LDCU UR4, c[0x0][0x3ac] ;  /* 0x00007580ff0477ac */ /* 0x000e220008000800 */
[----:B------:R-:W1:Y:S01]  /*61a0*/  LDC.64 R16, c[0x0][0x358] ;  /* 0x0000d600ff107b82 */ /* 0x000e620000000a00 */
[----:B0-----:R-:W-:-:S05]  /*61b0*/  IMAD.U32 R11, RZ, RZ, UR4 ;  /* 0x00000004ff0b7e24 */ /* 0x001fca000f8e00ff */
[----:B------:R-:W-:-:S13]  /*61c0*/  ISETP.GE.AND P0, PT, R11, 0x1, PT ;  /* 0x000000010b00780c */ /* 0x000fda0003f06270 */
[----:B------:R-:W-:Y:S05]  /*61d0*/  @!P0 BRA `(.L_x_122) ;  /* 0x0000000400b88947 */ /* 0x000fea0003800000 */
[----:B------:R-:W0:Y:S01]  /*61e0*/  MUFU.RCP R0, R23 ;  /* 0x0000001700007308 */ /* 0x000e220000001000 */
[----:B------:R-:W-:Y:S07]  /*61f0*/  BSSY.RECONVERGENT B0, `(.L_x_123) ;  /* 0x000000b000007945 */ /* 0x000fee0003800200 */
[----:B------:R-:W2:Y:S01]  /*6200*/  FCHK P0, R22, R23 ;  /* 0x0000001716007302 */ /* 0x000ea20000000000 */
[----:B0-----:R-:W-:-:S04]  /*6210*/  FFMA R3, -R23, R0, 1 ;  /* 0x3f80000017037423 */ /* 0x001fc80000000100 */
[----:B------:R-:W-:-:S04]  /*6220*/  FFMA R3, R0, R3, R0 ;  /* 0x0000000300037223 */ /* 0x000fc80000000000 */
[----:B------:R-:W-:-:S04]  /*6230*/  FFMA R0, R22, R3, RZ ;  /* 0x0000000316007223 */ /* 0x000fc800000000ff */
[----:B------:R-:W-:-:S04]  /*6240*/  FFMA R4, -R23, R0, R22 ;  /* 0x0000000017047223 */ /* 0x000fc80000000116 */
[----:B------:R-:W-:Y:S01]  /*6250*/  FFMA R3, R3, R4, R0 ;  /* 0x0000000403037223 */ /* 0x000fe20000000000 */
[----:B--2---:R-:W-:Y:S06]  /*6260*/  @!P0 BRA `(.L_x_124) ;  /* 0x00000000000c8947 */ /* 0x004fec0003800000 */
[----:B------:R-:W-:-:S07]  /*6270*/  MOV R4, 0x6290 ;  /* 0x0000629000047802 */ /* 0x000fce0000000f00 */
[----:B-1----:R-:W-:Y:S05]  /*6280*/  CALL.REL.NOINC `($__internal_0_$__cuda_sm3x_div_rn_noftz_f32_slowpath) ;  /* 0x0000002400707944 */ /* 0x002fea0003c00000 */
[----:B------:R-:W-:-:S07]  /*6290*/  MOV R3, R0 ;  /* 0x0000000000037202 */ /* 0x000fce0000000f00 */
.L_x_124:
[----:B------:R-:W-:Y:S05]  /*62a0*/  BSYNC.RECONVERGENT B0 ;  /* 0x0000000000007941 */ /* 0x000fea0003800200 */
.L_x_123:
[----:B------:R-:W0:Y:S01]  /*62b0*/  LDCU UR4, c[0x0][0x3ac] ;  /* 0x00007580ff0477ac */ /* 0x000e220008000800 */
[----:B------:R-:W-:Y:S01]  /*62c0*/  ISETP.GE.U32.AND P1, PT, R32, 0x7, PT ;  /* 0x000000072000780c */ /* 0x000fe20003f26070 */
[----:B------:R-:W-:Y:S01]  /*62d0*/  IMAD.MOV.U32 R13, RZ, RZ, RZ ;  /* 0x000000ffff0d7224 */ /* 0x000fe200078e00ff */
[----:B------:R-:W-:Y:S01]  /*62e0*/  ISETP.NE.AND P0, PT, R29, RZ, PT ;  /* 0x000000ff1d00720c */ /* 0x000fe20003f05270 */
[----:B0-----:R-:W-:-:S04]  /*62f0*/  IMAD.U32 R11, RZ, RZ, UR4 ;  /* 0x00000004ff0b7e24 */ /* 0x001fc8000f8e00ff */
[----:B------:R-:W-:-:S06]  /*6300*/  IMAD R0, R18, R11, RZ ;  /* 0x0000000b12007224 */ /* 0x000fcc00078e02ff */
[----:B------:R-:W-:Y:S05]  /*6310*/  @!P1 BRA `(.L_x_125) ;  /* 0x00000000009c9947 */ /* 0x000fea0003800000 */
[----:B------:R-:W0:Y:S01]  /*6320*/  LDC.64 R4, c[0x0][0x398] ;  /* 0x0000e600ff047b82 */ /* 0x000e220000000a00 */
[----:B------:R-:W-:Y:S01]  /*6330*/  LOP3.LUT R13, R11, 0x7ffffff8, RZ, 0xc0, !PT ;  /* 0x7ffffff80b0d7812 */ /* 0x000fe200078ec0ff */
[----:B------:R-:W-:Y:S04]  /*6340*/  BSSY.RECONVERGENT B0, `(.L_x_125) ;  /* 0x0000024000007945 */ /* 0x000fe80003800200 */
[----:B------:R-:W-:Y:S02]  /*6350*/  IMAD.MOV R6, RZ, RZ, -R13 ;  /* 0x000000ffff067224 */ /* 0x000fe400078e0a0d */
[----:B0-----:R-:W-:-:S03]  /*6360*/  IMAD.WIDE.U32 R4, R0, 0x4, R4 ;  /* 0x0000000400047825 */ /* 0x001fc600078e0004 */
[----:B------:R-:W-:-:S05]  /*6370*/  IADD3 R7, P1, PT, R4, 0x10, RZ ;  /* 0x0000001004077810 */ /* 0x000fca0007f3e0ff */
[----:B------:R-:W-:-:S08]  /*6380*/  IMAD.X R8, RZ, RZ, R5, P1 ;  /* 0x000000ffff087224 */ /* 0x000fd000008e0605 */
.L_x_126:
[----:B------:R-:W-:Y:S01]  /*6390*/  VIADD R6, R6, 0x8 ;  /* 0x0000000806067836 */ /* 0x000fe20000000000 */
[C---:B-1----:R-:W-:Y:S01]  /*63a0*/  R2UR UR4, R16.reuse ;  /* 0x00000000100472ca */ /* 0x042fe200000e0000 */
[----:B0-----:R-:W-:Y:S01]  /*63b0*/  IMAD.MOV.U32 R5, RZ, RZ, R8 ;  /* 0x000000ffff057224 */ /* 0x001fe200078e0008 */
[C---:B------:R-:W-:Y:S02]  /*63c0*/  R2UR UR5, R17.reuse ;  /* 0x00000000110572ca */ /* 0x040fe400000e0000 */
[C---:B------:R-:W-:Y:S02]  /*63d0*/  R2UR UR6, R16.reuse ;  /* 0x00000000100672ca */ /* 0x040fe400000e0000 */
[C---:B------:R-:W-:Y:S02]  /*63e0*/  R2UR UR7, R17.reuse ;  /* 0x00000000110772ca */ /* 0x040fe400000e0000 */
[----:B------:R-:W-:Y:S02]  /*63f0*/  R2UR UR8, R16 ;  /* 0x00000000100872ca */ /* 0x000fe400000e0000 */
[----:B------:R-:W-:-:S02]  /*6400*/  R2UR UR9, R17 ;  /* 0x00000000110972ca */ /* 0x000fc400000e0000 */
[C---:B------:R-:W-:Y:S02]  /*6410*/  R2UR UR10, R16.reuse ;  /* 0x00000000100a72ca */ /* 0x040fe400000e0000 */
[C---:B------:R-:W-:Y:S02]  /*6420*/  R2UR UR11, R17.reuse ;  /* 0x00000000110b72ca */ /* 0x040fe400000e0000 */
[C---:B------:R-:W-:Y:S02]  /*6430*/  R2UR UR12, R16.reuse ;  /* 0x00000000100c72ca */ /* 0x040fe400000e0000 */
[C---:B------:R-:W-:Y:S02]  /*6440*/  R2UR UR13, R17.reuse ;  /* 0x00000000110d72ca */ /* 0x040fe400000e0000 */
[----:B------:R-:W-:Y:S02]  /*6450*/  R2UR UR14, R16 ;  /* 0x00000000100e72ca */ /* 0x000fe400000e0000 */
[----:B------:R-:W-:-:S02]  /*6460*/  R2UR UR15, R17 ;  /* 0x00000000110f72ca */ /* 0x000fc400000e0000 */
[C---:B------:R-:W-:Y:S02]  /*6470*/  R2UR UR16, R16.reuse ;  /* 0x00000000101072ca */ /* 0x040fe400000e0000 */
[C---:B------:R-:W-:Y:S02]  /*6480*/  R2UR UR17, R17.reuse ;  /* 0x00000000111172ca */ /* 0x040fe400000e0000 */
[----:B------:R-:W-:Y:S02]  /*6490*/  R2UR UR18, R16 ;  /* 0x00000000101272ca */ /* 0x000fe400000e0000 */
[----:B------:R-:W-:Y:S02]  /*64a0*/  R2UR UR19, R17 ;  /* 0x00000000111372ca */ /* 0x000fe400000e0000 */
[----:B------:R-:W-:Y:S02]  /*64b0*/  ISETP.NE.AND P1, PT, R6, RZ, PT ;  /* 0x000000ff0600720c */ /* 0x000fe40003f25270 */
[----:B------:R-:W-:-:S04]  /*64c0*/  MOV R4, R7 ;  /* 0x0000000700047202 */ /* 0x000fc80000000f00 */
[----:B------:R-:W-:Y:S01]  /*64d0*/  IADD3 R7, P2, PT, R4, 0x20, RZ ;  /* 0x0000002004077810 */ /* 0x000fe20007f5e0ff */
[----:B------:R0:W-:Y:S04]  /*64e0*/  STG.E desc[UR4][R4.64+-0x10], R3 ;  /* 0xfffff00304007986 */ /* 0x0001e8000c101904 */
[----:B------:R0:W-:Y:S01]  /*64f0*/  STG.E desc[UR6][R4.64+-0xc], R3 ;  /* 0xfffff40304007986 */ /* 0x0001e2000c101906 */
[----:B------:R-:W-:-:S03]  /*6500*/  IMAD.X R8, RZ, RZ, R5, P2 ;  /* 0x000000ffff087224 */ /* 0x000fc600010e0605 */
[----:B------:R0:W-:Y:S04]  /*6510*/  STG.E desc[UR8][R4.64+-0x8], R3 ;  /* 0xfffff80304007986 */ /* 0x0001e8000c101908 */
[----:B------:R0:W-:Y:S04]  /*6520*/  STG.E desc[UR10][R4.64+-0x4], R3 ;  /* 0xfffffc0304007986 */ /* 0x0001e8000c10190a */
[----:B------:R0:W-:Y:S04]  /*6530*/  STG.E desc[UR12][R4.64], R3 ;  /* 0x0000000304007986 */ /* 0x0001e8000c10190c */
[----:B------:R0:W-:Y:S04]  /*6540*/  STG.E desc[UR14][R4.64+0x4], R3 ;  /* 0x0000040304007986 */ /* 0x0001e8000c10190e */
[----:B------:R0:W-:Y:S04]  /*6550*/  STG.E desc[UR16][R4.64+0x8], R3 ;  /* 0x0000080304007986 */ /* 0x0001e8000c101910 */
[----:B------:R0:W-:Y:S01]  /*6560*/  STG.E desc[UR18][R4.64+0xc], R3 ;  /* 0x00000c0304007986 */ /* 0x0001e2000c101912 */
[----:B------:R-:W-:Y:S05]  /*6570*/  @P1 BRA `(.L_x_126) ;  /* 0xfffffffc00841947 */ /* 0x000fea000383ffff */
[----:B------:R-:W-:Y:S05]  /*6580*/  BSYNC.RECONVERGENT B0 ;  /* 0x0000000000007941 */ /* 0x000fea0003800200 */
.L_x_125:
[----:B------:R-:W-:Y:S05]  /*6590*/  @!P0 BRA `(.L_x_122) ;  /* 0x0000000000c88947 */ /* 0x000fea0003800000 */
[----:B------:R-:W-:Y:S02]  /*65a0*/  ISETP.GE.U32.AND P1, PT, R29, 0x4, PT ;  /* 0x000000041d00780c */ /* 0x000fe40003f26070 */
[----:B------:R-:W-:-:S11]  /*65b0*/  ISETP.NE.AND P0, PT, R28, RZ, PT ;  /* 0x000000ff1c00720c */ /* 0x000fd60003f05270 */
[----:B------:R-:W-:Y:S05]  /*65c0*/  @!P1 BRA `(.L_x_127) ;  /* 0x0000000000549947 */ /* 0x000fea0003800000 */
[----:B------:R-:W2:Y:S01]  /*65d0*/  LDC.64 R6, c[0x0][0x398] ;  /* 0x0000e600ff067b82 */ /* 0x000ea20000000a00 */
[----:B------:R-:W3:Y:S01]  /*65e0*/  LDCU.64 UR4, c[0x0][0x398] ;  /* 0x00007300ff0477ac */ /* 0x000ee20008000a00 */
[----:B-1----:R-:W-:Y:S01]  /*65f0*/  R2UR UR6, R16 ;  /* 0x00000000100672ca */ /* 0x002fe200000e0000 */
[C---:B0-----:R-:W-:Y:S01]  /*6600*/  IMAD.IADD R5, R0.reuse, 0x1, R13 ;  /* 0x0000000100057824 */ /* 0x041fe200078e020d */
[----:B------:R-:W-:Y:S02]  /*6610*/  R2UR UR7, R17 ;  /* 0x00000000110772ca */ /* 0x000fe400000e0000 */
[----:B------:R-:W-:Y:S01]  /*6620*/  IADD3 R8, P1, PT, R0, R13, RZ ;  /* 0x0000000d00087210 */ /* 0x000fe20007f3e0ff */
[----:B------:R-:W-:Y:S01]  /*6630*/  VIADD R13, R13, 0x4 ;  /* 0x000000040d0d7836 */ /* 0x000fe20000000000 */
[----:B------:R-:W-:Y:S02]  /*6640*/  R2UR UR8, R16 ;  /* 0x00000000100872ca */ /* 0x000fe400000e0000 */
[----:B------:R-:W-:-:S02]  /*6650*/  R2UR UR9, R17 ;  /* 0x00000000110972ca */ /* 0x000fc400000e0000 */
[C---:B------:R-:W-:Y:S02]  /*6660*/  R2UR UR10, R16.reuse ;  /* 0x00000000100a72ca */ /* 0x040fe400000e0000 */
[C---:B------:R-:W-:Y:S02]  /*6670*/  R2UR UR11, R17.reuse ;  /* 0x00000000110b72ca */ /* 0x040fe400000e0000 */
[----:B------:R-:W-:Y:S02]  /*6680*/  R2UR UR12, R16 ;  /* 0x00000000100c72ca */ /* 0x000fe400000e0000 */
[----:B------:R-:W-:Y:S02]  /*6690*/  R2UR UR13, R17 ;  /* 0x00000000110d72ca */ /* 0x000fe400000e0000 */
[----:B------:R-:W-:Y:S02]  /*66a0*/  IADD3.X R9, PT, PT, RZ, RZ, RZ, P1, !PT ;  /* 0x000000ffff097210 */ /* 0x000fe40000ffe4ff */
[----:B---3--:R-:W-:Y:S01]  /*66b0*/  LEA R4, P1, R8, UR4, 0x2 ;  /* 0x0000000408047c11 */ /* 0x008fe2000f8210ff */
[----:B--2---:R-:W-:-:S03]  /*66c0*/  IMAD.WIDE.U32 R6, R5, 0x4, R6 ;  /* 0x0000000405067825 */ /* 0x004fc600078e0006 */
[----:B------:R-:W-:Y:S02]  /*66d0*/  LEA.HI.X R5, R8, UR5, R9, 0x2, P1 ;  /* 0x0000000508057c11 */ /* 0x000fe400088f1409 */
[----:B------:R2:W-:Y:S04]  /*66e0*/  STG.E desc[UR6][R6.64], R3 ;  /* 0x0000000306007986 */ /* 0x0005e8000c101906 */
[----:B------:R2:W-:Y:S04]  /*66f0*/  STG.E desc[UR8][R4.64+0x4], R3 ;  /* 0x0000040304007986 */ /* 0x0005e8000c101908 */
[----:B------:R2:W-:Y:S04]  /*6700*/  STG.E desc[UR10][R4.64+0x8], R3 ;  /* 0x0000080304007986 */ /* 0x0005e8000c10190a */
[----:B------:R2:W-:Y:S02]  /*6710*/  STG.E desc[UR12][R4.64+0xc], R3 ;  /* 0x00000c0304007986 */ /* 0x0005e4000c10190c */
.L_x_127:
[----:B------:R-:W-:Y:S05]  /*6720*/  @!P0 BRA `(.L_x_122) ;  /* 0x0000000000648947 */ /* 0x000fea0003800000 */
[----:B0-2---:R-:W-:Y:S02]  /*6730*/  LOP3.LUT R4, R11, 0x1, RZ, 0xc0, !PT ;  /* 0x000000010b047812 */ /* 0x005fe400078ec0ff */
[----:B------:R-:W-:Y:S02]  /*6740*/  ISETP.NE.AND P1, PT, R28, 0x1, PT ;  /* 0x000000011c00780c */ /* 0x000fe40003f25270 */
[----:B------:R-:W-:-:S13]  /*6750*/  ISETP.NE.U32.AND P0, PT, R4, 0x1, PT ;  /* 0x000000010400780c */ /* 0x000fda0003f05070 */
[----:B------:R-:W0:Y:S01]  /*6760*/  @!P0 LDC.64 R4, c[0x0][0x398] ;  /* 0x0000e600ff048b82 */ /* 0x000e220000000a00 */
[----:B-1----:R-:W-:Y:S02]  /*6770*/  @!P0 R2UR UR10, R16 ;  /* 0x00000000100a82ca */ /* 0x002fe400000e0000 */
[----:B------:R-:W-:Y:S01]  /*6780*/  @!P0 R2UR UR11, R17 ;  /* 0x00000000110b82ca */ /* 0x000fe200000e0000 */
[----:B------:R-:W-:-:S14]  /*6790*/  @!P1 BRA `(.L_x_128) ;  /* 0x00000000003c9947 */ /* 0x000fdc0003800000 */
[----:B------:R-:W1:Y:S01]  /*67a0*/  LDC.64 R8, c[0x0][0x398] ;  /* 0x0000e600ff087b82 */ /* 0x000e620000000a00 */
[----:B------:R-:W2:Y:S01]  /*67b0*/  LDCU.64 UR4, c[0x0][0x398] ;  /* 0x00007300ff0477ac */ /* 0x000ea20008000a00 */
[C---:B------:R-:W-:Y:S01]  /*67c0*/  IADD3 R10, P1, PT, R0.reuse, R13, RZ ;  /* 0x0000000d000a7210 */ /* 0x040fe20007f3e0ff */
[----:B------:R-:W-:Y:S01]  /*67d0*/  IMAD.IADD R7, R0, 0x1, R13 ;  /* 0x0000000100077824 */ /* 0x000fe200078e020d */
[C---:B------:R-:W-:Y:S01]  /*67e0*/  R2UR UR6, R16.reuse ;  /* 0x00000000100672ca */ /* 0x040fe200000e0000 */
[----:B------:R-:W-:Y:S01]  /*67f0*/  VIADD R13, R13, 0x2 ;  /* 0x000000020d0d7836 */ /* 0x000fe20000000000 */
[C---:B------:R-:W-:Y:S01]  /*6800*/  R2UR UR7, R17.reuse ;  /* 0x00000000110772ca */ /* 0x040fe200000e0000 */
[----:B------:R-:W-:Y:S01]  /*6810*/  IMAD.X R15, RZ, RZ, RZ, P1 ;  /* 0x000000ffff0f7224 */ /* 0x000fe200008e06ff */
[----:B------:R-:W-:Y:S02]  /*6820*/  R2UR UR8, R16 ;  /* 0x00000000100872ca */ /* 0x000fe400000e0000 */
[----:B------:R-:W-:-:S02]  /*6830*/  R2UR UR9, R17 ;  /* 0x00000000110972ca */ /* 0x000fc400000e0000 */
[----:B--2---:R-:W-:Y:S01]  /*6840*/  LEA R6, P1, R10, UR4, 0x2 ;  /* 0x000000040a067c11 */ /* 0x004fe2000f8210ff */
[----:B-1----:R-:W-:-:S03]  /*6850*/  IMAD.WIDE.U32 R8, R7, 0x4, R8 ;  /* 0x0000000407087825 */ /* 0x002fc600078e0008 */
[----:B------:R-:W-:-:S03]  /*6860*/  LEA.HI.X R7, R10, UR5, R15, 0x2, P1 ;  /* 0x000000050a077c11 */ /* 0x000fc600088f140f */
[----:B------:R1:W-:Y:S04]  /*6870*/  STG.E desc[UR6][R8.64], R3 ;  /* 0x0000000308007986 */ /* 0x0003e8000c101906 */
[----:B------:R1:W-:Y:S02]  /*6880*/  STG.E desc[UR8][R6.64+0x4], R3 ;  /* 0x0000040306007986 */ /* 0x0003e4000c101908 */
.L_x_128:
[----:B------:R-:W-:-:S05]  /*6890*/  @!P0 IADD3 R13, PT, PT, R0, R13, RZ ;  /* 0x0000000d000d8210 */ /* 0x000fca0007ffe0ff */
[----:B0-----:R-:W-:-:S05]  /*68a0*/  @!P0 IMAD.WIDE.U32 R4, R13, 0x4, R4 ;  /* 0x000000040d048825 */ /* 0x001fca00078e0004 */
[----:B------:R3:W-:Y:S02]  /*68b0*/  @!P0 STG.E desc[UR10][R4.64], R3 ;  /* 0x0000000304008986 */ /* 0x0007e4000c10190a */
.L_x_122:
[C---:B------:R-:W-:Y:S01]  /*68c0*/  FMUL R0, R23.reuse, 8388608 ;  /* 0x4b00000017007820 */ /* 0x040fe20000400000 */
[----:B------:R-:W-:Y:S01]  /*68d0*/  FSETP.GEU.AND P0, PT, R23, 1.175494350822287508e-38, PT ;  /* 0x008000001700780b */ /* 0x000fe20003f0e000 */
[----:B-12---:R-:W-:Y:S01]  /*68e0*/  IMAD.MOV.U32 R7, RZ, RZ, 0x3e055027 ;  /* 0x3e055027ff077424 */ /* 0x006fe200078e00ff */
[----:B------:R-:W-:Y:S01]  /*68f0*/  R2UR UR6, R16 ;  /* 0x00000000100672ca */ /* 0x000fe200000e0000 */
[----:B------:R1:W-:Y:S01]  /*6900*/  STL [R1], R18 ;  /* 0x0000001201007387 */ /* 0x0003e20000100800 */
[----:B------:R-:W-:Y:S01]  /*6910*/  FSEL R0, R0, R23, !P0 ;  /* 0x0000001700007208 */ /* 0x000fe20004000000 */
[----:B------:R-:W2:Y:S01]  /*6920*/  LDCU.64 UR4, c[0x4][0x68] ;  /* 0x01000d00ff0477ac */ /* 0x000ea20008000a00 */
[----:B------:R-:W4:Y:S01]  /*6930*/  LDC.64 R22, c[0x0][0x3a0] ;  /* 0x0000e800ff167b82 */ /* 0x000f220000000a00 */
[----:B------:R-:W-:Y:S02]  /*6940*/  R2UR UR7, R17 ;  /* 0x00000000110772ca */ /* 0x000fe400000e0000 */
[----:B0--3--:R-:W-:Y:S01]  /*6950*/  VIADD R3, R0, 0xc0d55555 ;  /* 0xc0d5555500037836 */ /* 0x009fe20000000000 */
[----:B------:R-:W-:-:S04]  /*6960*/  MOV R8, 0x0 ;  /* 0x0000000000087802 */ /* 0x000fc80000000f00 */
[----:B------:R-:W-:Y:S02]  /*6970*/  LOP3.LUT R5, R3, 0xff800000, RZ, 0xc0, !PT ;  /* 0xff80000003057812 */ /* 0x000fe400078ec0ff */
[----:B------:R-:W0:Y:S02]  /*6980*/  LDC.64 R8, c[0x4][R8] ;  /* 0x0100000008087b82 */ /* 0x000e240000000a00 */
[----:B------:R-:W-:Y:S01]  /*6990*/  I2FP.F32.S32 R4, R5 ;  /* 0x0000000500047245 */ /* 0x000fe20000201400 */
[----:B------:R-:W-:Y:S02]  /*69a0*/  IMAD.IADD R3, R0, 0x1, -R5 ;  /* 0x0000000100037824 */ /* 0x000fe400078e0a05 */
[----:B------:R-:W-:Y:S02]  /*69b0*/  IMAD.MOV.U32 R5, RZ, RZ, 0x7f800000 ;  /* 0x7f800000ff057424 */ /* 0x000fe400078e00ff */
[----:B------:R-:W-:-:S04]  /*69c0*/  FADD R6, R3, -1 ;  /* 0xbf80000003067421 */ /* 0x000fc80000000000 */
[----:B------:R-:W-:Y:S01]  /*69d0*/  FFMA R3, R6, -R7, 0.14084610342979431152 ;  /* 0x3e1039f606037423 */ /* 0x000fe20000000807 */
[----:B----4-:R-:W-:-:S04]  /*69e0*/  IMAD.WIDE.U32 R22, R18, 0x4, R22 ;  /* 0x0000000412167825 */ /* 0x010fc800078e0016 */
[----:B------:R-:W-:-:S04]  /*69f0*/  FFMA R3, R6, R3, -0.12148627638816833496 ;  /* 0xbdf8cdcc06037423 */ /* 0x000fc80000000003 */
[----:B------:R-:W-:-:S04]  /*6a00*/  FFMA R3, R6, R3, 0.13980610668659210205 ;  /* 0x3e0f295506037423 */ /* 0x000fc80000000003 */
[----:B------:R-:W-:-:S04]  /*6a10*/  FFMA R3, R6, R3, -0.16684235632419586182 ;  /* 0xbe2ad8b906037423 */ /* 0x000fc80000000003 */
[----:B------:R-:W-:-:S04]  /*6a20*/  FFMA R3, R6, R3, 0.20012299716472625732 ;  /* 0x3e4ced0b06037423 */ /* 0x000fc80000000003 */
[----:B------:R-:W-:-:S04]  /*6a30*/  FFMA R3, R6, R3, -0.24999669194221496582 ;  /* 0xbe7fff2206037423 */ /* 0x000fc80000000003 */
[----:B------:R-:W-:-:S04]  /*6a40*/  FFMA R3, R6, R3, 0.33333182334899902344 ;  /* 0x3eaaaa7806037423 */ /* 0x000fc80000000003 */
[----:B------:R-:W-:Y:S01]  /*6a50*/  FFMA R7, R6, R3, -0.5 ;  /* 0xbf00000006077423 */ /* 0x000fe20000000003 */
[----:B------:R-:W-:Y:S02]  /*6a60*/  FSEL R3, RZ, -23, P0 ;  /* 0xc1b80000ff037808 */ /* 0x000fe40000000000 */
[----:B------:R-:W-:Y:S01]  /*6a70*/  ISETP.GT.U32.AND P0, PT, R0, 0x7f7fffff, PT ;  /* 0x7f7fffff0000780c */ /* 0x000fe20003f04070 */
[----:B------:R-:W-:Y:S02]  /*6a80*/  FMUL R7, R6, R7 ;  /* 0x0000000706077220 */ /* 0x000fe40000400000 */
[----:B------:R-:W-:Y:S01]  /*6a90*/  FFMA R3, R4, 1.1920928955078125e-07, R3 ;  /* 0x3400000004037823 */ /* 0x000fe20000000003 */
[----:B--2---:R-:W-:Y:S01]  /*6aa0*/  MOV R4, UR4 ;  /* 0x0000000400047c02 */ /* 0x004fe20008000f00 */
[----:B------:R-:W-:Y:S01]  /*6ab0*/  FFMA R6, R6, R7, R6 ;  /* 0x0000000706067223 */ /* 0x000fe20000000006 */
[----:B------:R-:W-:-:S03]  /*6ac0*/  IMAD.MOV.U32 R7, RZ, RZ, R25 ;  /* 0x000000ffff077224 */ /* 0x000fc600078e0019 */
[----:B------:R-:W-:Y:S01]  /*6ad0*/  FFMA R3, R3, 0.69314718246459960938, R6 ;  /* 0x3f31721803037823 */ /* 0x000fe20000000006 */
[----:B------:R-:W-:-:S03]  /*6ae0*/  IMAD.MOV.U32 R6, RZ, RZ, R26 ;  /* 0x000000ffff067224 */ /* 0x000fc600078e001a */
[C---:B------:R-:W-:Y:S01]  /*6af0*/  @P0 FFMA R3, R0.reuse, R5, +INF ;  /* 0x7f80000000030423 */ /* 0x040fe20000000005 */
[----:B------:R-:W-:Y:S01]  /*6b00*/  FSETP.NEU.AND P0, PT, R0, RZ, PT ;  /* 0x000000ff0000720b */ /* 0x000fe20003f0d000 */
[----:B------:R-:W-:-:S03]  /*6b10*/  IMAD.U32 R5, RZ, RZ, UR5 ;  /* 0x00000005ff057e24 */ /* 0x000fc6000f8e00ff */
[----:B------:R-:W-:Y:S02]  /*6b20*/  FSEL R3, R3, -INF , P0 ;  /* 0xff80000003037808 */ /* 0x000fe40000000000 */
[----:B------:R-:W-:-:S03]  /*6b30*/  ISETP.GE.AND P0, PT, R11, 0x1, PT ;  /* 0x000000010b00780c */ /* 0x000fc60003f06270 */
[----:B------:R-:W-:Y:S01]  /*6b40*/  FADD R3, R24, R3 ;  /* 0x0000000318037221 */ /* 0x000fe20000000000 */
[----:B------:R-:W-:-:S04]  /*6b50*/  P2R R19, PR, RZ, 0x1 ;  /* 0x00000001ff137803 */ /* 0x000fc80000000000 */
[----:B0-----:R1:W-:Y:S05]  /*6b60*/  STG.E desc[UR6][R22.64], R3 ;  /* 0x0000000316007986 */ /* 0x0013ea000c101906 */
[----:B------:R-:W-:-:S07]  /*6b70*/  LEPC R20, `(.L_x_129) ;  /* 0x000000001014794e */ /* 0x000fce0000000000 */
[----:B-1----:R-:W-:Y:S05]  /*6b80*/  CALL.ABS.NOINC R8 ;  /* 0x0000000008007343 */ /* 0x002fea0003c00000 */
.L_x_129:
[----:B------:R-:W-:-:S13]  /*6b90*/  ISETP.NE.AND P6, PT, R19, RZ, PT ;  /* 0x000000ff1300720c */ /* 0x000fda0003fc5270 */
[----:B------:R-:W-:Y:S05]  /*6ba0*/  @!P6 BRA `(.L_x_130) ;  /* 0x0000001800ece947 */ /* 0x000fea0003800000 */
[----:B------:R-:W0:Y:S01]  /*6bb0*/  LDCU UR4, c[0x0][0x3ac] ;  /* 0x00007580ff0477ac */ /* 0x000e220008000800 */
[----:B------:R-:W-:Y:S01]  /*6bc0*/  ISETP.GE.U32.AND P0, PT, R32, 0xf, PT ;  /* 0x0000000f2000780c */ /* 0x000fe20003f06070 */
[----:B------:R-:W-:Y:S02]  /*6bd0*/  IMAD.MOV.U32 R27, RZ, RZ, RZ ;  /* 0x000000ffff1b7224 */ /* 0x000fe400078e00ff */
[----:B0-----:R-:W-:-:S10]  /*6be0*/  IMAD R24, R18, UR4, RZ ;  /* 0x0000000412187c24 */ /* 0x001fd4000f8e02ff */
[----:B------:R-:W-:Y:S05]  /*6bf0*/  @!P0 BRA `(.L_x_131) ;  /* 0x0000000c007c8947 */ /* 0x000fea0003800000 */
[----:B------:R-:W0:Y:S01]  /*6c00*/  LDC.64 R4, c[0x0][0x398] ;  /* 0x0000e600ff047b82 */ /* 0x000e220000000a00 */
[----:B------:R-:W-:Y:S01]  /*6c10*/  BSSY.RECONVERGENT B6, `(.L_x_132) ;  /* 0x00000dc000067945 */ /* 0x000fe20003800200 */
[----:B0-----:R-:W-:-:S03]  /*6c20*/  IMAD.WIDE.U32 R4, R24, 0x4, R4 ;  /* 0x0000000418047825 */ /* 0x001fc600078e0004 */
[----:B------:R-:W-:-:S04]  /*6c30*/  IADD3 R18, P0, PT, R4, 0x20, RZ ;  /* 0x0000002004127810 */ /* 0x000fc80007f1e0ff */
[----:B------:R-:W-:-:S09]  /*6c40*/  IADD3.X R19, PT, PT, RZ, R5, RZ, P0, !PT ;  /* 0x00000005ff137210 */ /* 0x000fd200007fe4ff */
.L_x_149:
[----:B------:R-:W-:Y:S02]  /*6c50*/  R2UR UR4, R16 ;  /* 0x00000000100472ca */ /* 0x000fe400000e0000 */
[----:B------:R-:W-:-:S13]  /*6c60*/  R2UR UR5, R17 ;  /* 0x00000000110572ca */ /* 0x000fda00000e0000 */
[----:B------:R-:W2:Y:S01]  /*6c70*/  LDG.E R0, desc[UR4][R18.64+-0x20] ;  /* 0xffffe00412007981 */ /* 0x000ea2000c1e1900 */
[----:B------:R-:W-:Y:S01]  /*6c80*/  MOV R27, 0x0 ;  /* 0x00000000001b7802 */ /* 0x000fe20000000f00 */
[----:B------:R-:W0:Y:S01]  /*6c90*/  LDCU.64 UR4, c[0x4][0x18] ;  /* 0x01000300ff0477ac */ /* 0x000e220008000a00 */
[----:B------:R-:W-:Y:S01]  /*6ca0*/  VIADD R2, R2, 0x10 ;  /* 0x0000001002027836 */ /* 0x000fe20000000000 */
[----:B------:R-:W-:Y:S01]  /*6cb0*/  MOV R7, R25 ;  /* 0x0000001900077202 */ /* 0x000fe20000000f00 */
[----:B------:R1:W3:Y:S01]  /*6cc0*/  LDC.64 R8, c[0x4][R27] ;  /* 0x010000001b087b82 */ /* 0x0002e20000000a00 */
[----:B------:R-:W-:Y:S02]  /*6cd0*/  IMAD.MOV.U32 R6, RZ, RZ, R26 ;  /* 0x000000ffff067224 */ /* 0x000fe400078e001a */
[----:B------:R-:W-:-:S04]  /*6ce0*/  ISETP.NE.AND P0, PT, R2, RZ, PT ;  /* 0x000000ff0200720c */ /* 0x000fc80003f05270 */
[----:B------:R-:W-:Y:S01]  /*6cf0*/  P2R R32, PR, RZ, 0x1 ;  /* 0x00000001ff207803 */ /* 0x000fe20000000000 */
[----:B0-----:R-:W-:Y:S02]  /*6d00*/  IMAD.U32 R4, RZ, RZ, UR4 ;  /* 0x00000004ff047e24 */ /* 0x001fe4000f8e00ff */
[----:B------:R-:W-:Y:S01]  /*6d10*/  IMAD.U32 R5, RZ, RZ, UR5 ;  /* 0x00000005ff057e24 */ /* 0x000fe2000f8e00ff */
[----:B--2---:R-:W0:Y:S02]  /*6d20*/  F2F.F64.F32 R10, R0 ;  /* 0x00000000000a7310 */ /* 0x004e240000201800 */
[----:B0--3--:R1:W-:Y:S04]  /*6d30*/  STL.64 [R1], R10 ;  /* 0x0000000a01007387 */ /* 0x0093e80000100a00 */
[----:B------:R-:W-:-:S07]  /*6d40*/  LEPC R20, `(.L_x_133) ;  /* 0x000000001014794e */ /* 0x000fce0000000000 */
[----:B-1----:R-:W-:Y:S05]  /*6d50*/  CALL.ABS.NOINC R8 ;  /* 0x0000000008007343 */ /* 0x002fea0003c00000 */
.L_x_133:
[----:B------:R-:W-:Y:S02]  /*6d60*/  R2UR UR4, R16 ;  /* 0x00000000100472ca */ /* 0x000fe400000e0000 */
[----:B------:R-:W-:-:S13]  /*6d70*/  R2UR UR5, R17 ;  /* 0x00000000110572ca */ /* 0x000fda00000e0000 */
[----:B------:R-:W2:Y:S01]  /*6d80*/  LDG.E R0, desc[UR4][R18.64+-0x1c] ;  /* 0xffffe40412007981 */ /* 0x000ea2000c1e1900 */
[----:B------:R0:W1:Y:S01]  /*6d90*/  LDC.64 R8, c[0x4][R27] ;  /* 0x010000001b087b82 */ /* 0x0000620000000a00 */
[----:B------:R-:W3:Y:S01]  /*6da0*/  LDCU.64 UR4, c[0x4][0x18] ;  /* 0x01000300ff0477ac */ /* 0x000ee20008000a00 */
[----:B------:R-:W-:Y:S02]  /*6db0*/  IMAD.MOV.U32 R6, RZ, RZ, R26 ;  /* 0x000000ffff067224 */ /* 0x000fe400078e001a */
[----:B------:R-:W-:Y:S02]  /*6dc0*/  IMAD.MOV.U32 R7, RZ, RZ, R25 ;  /* 0x000000ffff077224 */ /* 0x000fe400078e0019 */
[----:B---3--:R-:W-:Y:S02]  /*6dd0*/  IMAD.U32 R4, RZ, RZ, UR4 ;  /* 0x00000004ff047e24 */ /* 0x008fe4000f8e00ff */
[----:B------:R-:W-:Y:S01]  /*6de0*/  IMAD.U32 R5, RZ, RZ, UR5 ;  /* 0x00000005ff057e24 */ /* 0x000fe2000f8e00ff */
[----:B--2---:R-:W2:Y:S02]  /*6df0*/  F2F.F64.F32 R10, R0 ;  /* 0x00000000000a7310 */ /* 0x004ea40000201800 */
[----:B-12---:R0:W-:Y:S04]  /*6e00*/  STL.64 [R1], R10 ;  /* 0x0000000a01007387 */ /* 0x0061e80000100a00 */
[----:B------:R-:W-:-:S07]  /*6e10*/  LEPC R20, `(.L_x_134) ;  /* 0x000000001014794e */ /* 0x000fce0000000000 */
[----:B0-----:R-:W-:Y:S05]  /*6e20*/  CALL.ABS.NOINC R8 ;  /* 0x0000000008007343 */ /* 0x001fea0003c00000 */
.L_x_134:
[----:B------:R-:W-:Y:S02]  /*6e30*/  R2UR UR4, R16 ;  /* 0x00000000100472ca */ /* 0x000fe400000e0000 */
[----:B------:R-:W-:-:S13]  /*6e40*/  R2UR UR5, R17 ;  /* 0x00000000110572ca */ /* 0x000fda00000e0000 */
[----:B------:R-:W2:Y:S01]  /*6e50*/  LDG.E R0, desc[UR4][R18.64+-0x18] ;  /* 0xffffe80412007981 */ /* 0x000ea2000c1e1900 */
[----:B------:R0:W1:Y:S01]  /*6e60*/  LDC.64 R8, c[0x4][R27] ;  /* 0x010000001b087b82 */ /* 0x0000620000000a00 */
[----:B------:R-:W3:Y:S01]  /*6e70*/  LDCU.64 UR4, c[0x4][0x18] ;  /* 0x01000300ff0477ac */ /* 0x000ee20008000a00 */
[----:B------:R-:W-:Y:S02]  /*6e80*/  IMAD.MOV.U32 R6, RZ, RZ, R26 ;  /* 0x000000ffff067224 */ /* 0x000fe400078e001a */
[----:B------:R-:W-:Y:S01]  /*6e90*/  IMAD.MOV.U32 R7, RZ, RZ, R25 ;  /* 0x000000ffff077224 */ /* 0x000fe200078e0019 */
[----:B---3--:R-:W-:Y:S01]  /*6ea0*/  MOV R4, UR4 ;  /* 0x0000000400047c02 */ /* 0x008fe20008000f00 */
[----:B------:R-:W-:Y:S01]  /*6eb0*/  IMAD.U32 R5, RZ, RZ, UR5 ;  /* 0x00000005ff057e24 */ /* 0x000fe2000f8e00ff */
[----:B--2---:R-:W2:Y:S02]  /*6ec0*/  F2F.F64.F32 R10, R0 ;  /* 0x00000000000a7310 */ /* 0x004ea40000201800 */
[----:B-12---:R0:W-:Y:S04]  /*6ed0*/  STL.64 [R1], R10 ;  /* 0x0000000a01007387 */ /* 0x0061e80000100a00 */
[----:B------:R-:W-:-:S07]  /*6ee0*/  LEPC R20, `(.L_x_135) ;  /* 0x000000001014794e */ /* 0x000fce0000000000 */
[----:B0-----:R-:W-:Y:S05]  /*6ef0*/  CALL.ABS.NOINC R8 ;  /* 0x0000000008007343 */ /* 0x001fea0003c00000 */
.L_x_135:
[----:B------:R-:W-:Y:S02]  /*6f00*/  R2UR UR4, R16 ;  /* 0x00000000100472ca */ /* 0x000fe400000e0000 */
[----:B------:R-:W-:-:S13]  /*6f10*/  R2UR UR5, R17 ;  /* 0x00000000110572ca */ /* 0x000fda00000e0000 */
[----:B------:R-:W2:Y:S01]  /*6f20*/  LDG.E R0, desc[UR4][R18.64+-0x14] ;  /* 0xffffec0412007981 */ /* 0x000ea2000c1e1900 */
[----:B------:R0:W1:Y:S01]  /*6f30*/  LDC.64 R8, c[0x4][R27] ;  /* 0x010000001b087b82 */ /* 0x0000620000000a00 */
[----:B------:R-:W3:Y:S01]  /*6f40*/  LDCU.64 UR4, c[0x4][0x18] ;  /* 0x01000300ff0477ac */ /* 0x000ee20008000a00 */
[----:B------:R-:W-:Y:S02]  /*6f50*/  IMAD.MOV.U32 R6, RZ, RZ, R26 ;  /* 0x000000ffff067224 */ /* 0x000fe400078e001a */
[----:B------:R-:W-:Y:S02]  /*6f60*/  IMAD.MOV.U32 R7, RZ, RZ, R25 ;  /* 0x000000ffff077224 */ /* 0x000fe400078e0019 */
[----:B---3--:R-:W-:Y:S01]  /*6f70*/  IMAD.U32 R4, RZ, RZ, UR4 ;  /* 0x00000004ff047e24 */ /* 0x008fe2000f8e00ff */
[----:B------:R-:W-:Y:S01]  /*6f80*/  MOV R5, UR5 ;  /* 0x0000000500057c02 */ /* 0x000fe20008000f00 */
[----:B--2---:R-:W2:Y:S02]  /*6f90*/  F2F.F64.F32 R10, R0 ;  /* 0x00000000000a7310 */ /* 0x004ea40000201800 */
[----:B-12---:R0:W-:Y:S04]  /*6fa0*/  STL.64 [R1], R10 ;  /* 0x0000000a01007387 */ /* 0x0061e80000100a00 */
[----:B------:R-:W-:-:S07]  /*6fb0*/  LEPC R20, `(.L_x_136) ;  /* 0x000000001014794e */ /* 0x000fce0000000000 */
[----:B0-----:R-:W-:Y:S05]  /*6fc0*/  CALL.ABS.NOINC R8 ;  /* 0x0000000008007343 */ /* 0x001fea0003c00000 */
.L_x_136:
[----:B------:R-:W-:Y:S02]  /*6fd0*/  R2UR UR4, R16 ;  /* 0x00000000100472ca */ /* 0x000fe400000e0000 */
[----:B------:R-:W-:-:S13]  /*6fe0*/  R2UR UR5, R17 ;  /* 0x00000000110572ca */ /* 0x000fda00000e0000 */
[----:B------:R-:W2:Y:S01]  /*6ff0*/  LDG.E R0, desc[UR4][R18.64+-0x10] ;  /* 0xfffff00412007981 */ /* 0x000ea2000c1e1900 */
[----:B------:R0:W1:Y:S01]  /*7000*/  LDC.64 R8, c[0x4][R27] ;  /* 0x010000001b087b82 */ /* 0x0000620000000a00 */
[----:B------:R-:W3:Y:S01]  /*7010*/  LDCU.64 UR4, c[0x4][0x18] ;  /* 0x01000300ff0477ac */ /* 0x000ee20008000a00 */
[----:B------:R-:W-:Y:S01]  /*7020*/  MOV R6, R26 ;  /* 0x0000001a00067202 */ /* 0x000fe20000000f00 */
[----:B------:R-:W-:Y:S02]  /*7030*/  IMAD.MOV.U32 R7, RZ, RZ, R25 ;  /* 0x000000ffff077224 */ /* 0x000fe400078e0019 */
[----:B---3--:R-:W-:Y:S02]  /*7040*/  IMAD.U32 R4, RZ, RZ, UR4 ;  /* 0x00000004ff047e24 */ /* 0x008fe4000f8e00ff */
[----:B------:R-:W-:Y:S01]  /*7050*/  IMAD.U32 R5, RZ, RZ, UR5 ;  /* 0x00000005ff057e24 */ /* 0x000fe2000f8e00ff */
[----:B--2---:R-:W2:Y:S02]  /*7060*/  F2F.F64.F32 R10, R0 ;  /* 0x00000000000a7310 */ /* 0x004ea40000201800 */
[----:B-12---:R0:W-:Y:S04]  /*7070*/  STL.64 [R1], R10 ;  /* 0x0000000a01007387 */ /* 0x0061e80000100a00 */
[----:B------:R-:W-:-:S07]  /*7080*/  LEPC R20, `(.L_x_137) ;  /* 0x000000001014794e */ /* 0x000fce0000000000 */
[----:B0-----:R-:W-:Y:S05]  /*7090*/  CALL.ABS.NOINC R8 ;  /* 0x0000000008007343 */ /* 0x001fea0003c00000 */
.L_x_137:
[----:B------:R-:W-:Y:S02]  /*70a0*/  R2UR UR4, R16 ;  /* 0x00000000100472ca */ /* 0x000fe400000e0000 */
[----:B------:R-:W-:-:S13]  /*70b0*/  R2UR UR5, R17 ;  /* 0x00000000110572ca */ /* 0x000fda00000e0000 */
[----:B------:R-:W2:Y:S01]  /*70c0*/  LDG.E R0, desc[UR4][R18.64+-0xc] ;  /* 0xfffff40412007981 */ /* 0x000ea2000c1e1900 */
[----:B------:R0:W1:Y:S01]  /*70d0*/  LDC.64 R8, c[0x4][R27] ;  /* 0x010000001b087b82 */ /* 0x0000620000000a00 */
[----:B------:R-:W3:Y:S01]  /*70e0*/  LDCU.64 UR4, c[0x4][0x18] ;  /* 0x01000300ff0477ac */ /* 0x000ee20008000a00 */
[----:B------:R-:W-:Y:S01]  /*70f0*/  IMAD.MOV.U32 R6, RZ, RZ, R26 ;  /* 0x000000ffff067224 */ /* 0x000fe200078e001a */
[----:B------:R-:W-:Y:S01]  /*7100*/  MOV R7, R25 ;  /* 0x0000001900077202 */ /* 0x000fe20000000f00 */
[----:B---3--:R-:W-:Y:S02]  /*7110*/  IMAD.U32 R4, RZ, RZ, UR4 ;  /* 0x00000004ff047e24 */ /* 0x008fe4000f8e00ff */
[----:B------:R-:W-:Y:S01]  /*7120*/  IMAD.U32 R5, RZ, RZ, UR5 ;  /* 0x00000005ff057e24 */ /* 0x000fe2000f8e00ff */
[----:B--2---:R-:W2:Y:S02]  /*7130*/  F2F.F64.F32 R10, R0 ;  /* 0x00000000000a7310 */ /* 0x004ea40000201800 */
[----:B-12---:R0:W-:Y:S04]  /*7140*/  STL.64 [R1], R10 ;  /* 0x0000000a01007387 */ /* 0x0061e80000100a00 */
[----:B------:R-:W-:-:S07]  /*7150*/  LEPC R20, `(.L_x_138) ;  /* 0x000000001014794e */ /* 0x000fce0000000000 */
[----:B0-----:R-:W-:Y:S05]  /*7160*/  CALL.ABS.NOINC R8 ;  /* 0x0000000008007343 */ /* 0x001fea0003c00000 */
.L_x_138:
        /* <DEDUP_REMOVED lines=13> */
.L_x_139:
        /* <DEDUP_REMOVED lines=13> */
.L_x_140:
        /* <DEDUP_REMOVED lines=13> */
.L_x_141:
        /* <DEDUP_REMOVED lines=13> */
.L_x_142:
        /* <DEDUP_REMOVED lines=13> */
.L_x_143:
        /* <DEDUP_REMOVED lines=13> */
.L_x_144:
        /* <DEDUP_REMOVED lines=13> */
.L_x_145:
        /* <DEDUP_REMOVED lines=13> */
.L_x_146:
        /* <DEDUP_REMOVED lines=13> */
.L_x_147:
        /* <DEDUP_REMOVED lines=13> */
.L_x_148:
[----:B------:R-:W-:Y:S02]  /*7990*/  ISETP.NE.AND P6, PT, R32, RZ, PT ;  /* 0x000000ff2000720c */ /* 0x000fe40003fc5270 */
[----:B------:R-:W-:-:S05]  /*79a0*/  IADD3 R18, P0, PT, R18, 0x40, RZ ;  /* 0x0000004012127810 */ /* 0x000fca0007f1e0ff */
[----:B------:R-:W-:-:S06]  /*79b0*/  IMAD.X R19, RZ, RZ, R19, P0 ;  /* 0x000000ffff137224 */ /* 0x000fcc00000e0613 */
[----:B------:R-:W-:Y:S05]  /*79c0*/  @P6 BRA `(.L_x_149) ;  /* 0xfffffff000a06947 */ /* 0x000fea000383ffff */
[----:B------:R-:W-:Y:S05]  /*79d0*/  BSYNC.RECONVERGENT B6 ;  /* 0x0000000000067941 */ /* 0x000fea0003800200 */
.L_x_132:
[----:B------:R-:W-:-:S07]  /*79e0*/  IMAD.MOV.U32 R27, RZ, RZ, R31 ;  /* 0x000000ffff1b7224 */ /* 0x000fce00078e001f */
.L_x_131:
[----:B------:R-:W-:Y:S01]  /*79f0*/  ISETP.NE.AND P0, PT, R30, RZ, PT ;  /* 0x000000ff1e00720c */ /* 0x000fe20003f05270 */
[----:B------:R-:W-:-:S12]  /*7a00*/  BSSY.RECONVERGENT B6, `(.L_x_130) ;  /* 0x00000d5000067945 */ /* 0x000fd80003800200 */
[----:B------:R-:W-:Y:S05]  /*7a10*/  @!P0 BRA `(.L_x_150) ;  /* 0x0000000c004c8947 */ /* 0x000fea0003800000 */
[----:B------:R-:W-:-:S13]  /*7a20*/  ISETP.GE.U32.AND P0, PT, R30, 0x8, PT ;  /* 0x000000081e00780c */ /* 0x000fda0003f06070 */
[----:B------:R-:W-:Y:S05]  /*7a30*/  @!P0 BRA `(.L_x_151) ;  /* 0x0000000400c88947 */ /* 0x000fea0003800000 */
[----:B------:R-:W0:Y:S01]  /*7a40*/  LDC.64 R8, c[0x0][0x398] ;  /* 0x0000e600ff087b82 */ /* 0x000e220000000a00 */
[----:B------:R-:W-:Y:S01]  /*7a50*/  R2UR UR4, R16 ;  /* 0x00000000100472ca */ /* 0x000fe200000e0000 */
[----:B------:R-:W-:Y:S01]  /*7a60*/  IMAD.IADD R3, R24, 0x1, R27 ;  /* 0x0000000118037824 */ /* 0x000fe200078e021b */
[----:B------:R-:W-:-:S03]  /*7a70*/  R2UR UR5, R17 ;  /* 0x00000000110572ca */ /* 0x000fc600000e0000 */
[----:B0-----:R-:W-:-:S10]  /*7a80*/  IMAD.WIDE.U32 R8, R3, 0x4, R8 ;  /* 0x0000000403087825 */ /* 0x001fd400078e0008 */
[----:B------:R-:W2:Y:S01]  /*7a90*/  LDG.E R8, desc[UR4][R8.64] ;  /* 0x0000000408087981 */ /* 0x000ea2000c1e1900 */
[----:B------:R-:W-:Y:S01]  /*7aa0*/  MOV R2, 0x0 ;  /* 0x0000000000027802 */ /* 0x000fe20000000f00 */
[----:B------:R-:W0:Y:S01]  /*7ab0*/  LDCU.64 UR4, c[0x4][0x18] ;  /* 0x01000300ff0477ac */ /* 0x000e220008000a00 */
[----:B------:R-:W-:Y:S02]  /*7ac0*/  IMAD.MOV.U32 R6, RZ, RZ, R26 ;  /* 0x000000ffff067224 */ /* 0x000fe400078e001a */
[----:B------:R1:W3:Y:S01]  /*7ad0*/  LDC.64 R12, c[0x4][R2] ;  /* 0x01000000020c7b82 */ /* 0x0002e20000000a00 */
[----:B------:R-:W-:Y:S02]  /*7ae0*/  IMAD.MOV.U32 R7, RZ, RZ, R25 ;  /* 0x000000ffff077224 */ /* 0x000fe400078e0019 */
[----:B0-----:R-:W-:Y:S01]  /*7af0*/  IMAD.U32 R4, RZ, RZ, UR4 ;  /* 0x00000004ff047e24 */ /* 0x001fe2000f8e00ff */
[----:B------:R-:W-:Y:S01]  /*7b00*/  MOV R5, UR5 ;  /* 0x0000000500057c02 */ /* 0x000fe20008000f00 */
[----:B--2---:R-:W0:Y:S02]  /*7b10*/  F2F.F64.F32 R10, R8 ;  /* 0x00000008000a7310 */ /* 0x004e240000201800 */
[----:B0--3--:R1:W-:Y:S04]  /*7b20*/  STL.64 [R1], R10 ;  /* 0x0000000a01007387 */ /* 0x0093e80000100a00 */
[----:B------:R-:W-:-:S07]  /*7b30*/  LEPC R20, `(.L_x_152) ;  /* 0x000000001014794e */ /* 0x000fce0000000000 */
[----:B-1----:R-:W-:Y:S05]  /*7b40*/  CALL.ABS.NOINC R12 ;  /* 0x000000000c007343 */ /* 0x002fea0003c00000 */
.L_x_152:
[----:B------:R-:W0:Y:S01]  /*7b50*/  LDCU.64 UR4, c[0x0][0x398] ;  /* 0x00007300ff0477ac */ /* 0x000e220008000a00 */
[----:B------:R-:W-:Y:S02]  /*7b60*/  IADD3 R0, P0, PT, R24, R27, RZ ;  /* 0x0000001b18007210 */ /* 0x000fe40007f1e0ff */
[----:B------:R-:W-:Y:S02]  /*7b70*/  R2UR UR6, R16 ;  /* 0x00000000100672ca */ /* 0x000fe400000e0000 */
[----:B------:R-:W-:Y:S01]  /*7b80*/  R2UR UR7, R17 ;  /* 0x00000000110772ca */ /* 0x000fe200000e0000 */
[----:B------:R-:W-:Y:S01]  /*7b90*/  IMAD.X R3, RZ, RZ, RZ, P0 ;  /* 0x000000ffff037224 */ /* 0x000fe200000e06ff */
[----:B0-----:R-:W-:-:S04]  /*7ba0*/  LEA R18, P0, R0, UR4, 0x2 ;  /* 0x0000000400127c11 */ /* 0x001fc8000f8010ff */
[----:B------:R-:W-:Y:S01]  /*7bb0*/  LEA.HI.X R19, R0, UR5, R3, 0x2, P0 ;  /* 0x0000000500137c11 */ /* 0x000fe200080f1403 */
[----:B------:R0:W1:Y:S01]  /*7bc0*/  LDC.64 R8, c[0x4][R2] ;  /* 0x0100000002087b82 */ /* 0x0000620000000a00 */
[----:B------:R-:W2:Y:S05]  /*7bd0*/  LDCU.64 UR4, c[0x4][0x18] ;  /* 0x01000300ff0477ac */ /* 0x000eaa0008000a00 */
[----:B------:R-:W3:Y:S01]  /*7be0*/  LDG.E R0, desc[UR6][R18.64+0x4] ;  /* 0x0000040612007981 */ /* 0x000ee2000c1e1900 */
[----:B------:R-:W-:Y:S02]  /*7bf0*/  IMAD.MOV.U32 R6, RZ, RZ, R26 ;  /* 0x000000ffff067224 */ /* 0x000fe400078e001a */
[----:B------:R-:W-:-:S02]  /*7c00*/  IMAD.MOV.U32 R7, RZ, RZ, R25 ;  /* 0x000000ffff077224 */ /* 0x000fc400078e0019 */
[----:B--2---:R-:W-:Y:S01]  /*7c10*/  IMAD.U32 R4, RZ, RZ, UR4 ;  /* 0x00000004ff047e24 */ /* 0x004fe2000f8e00ff */
[----:B------:R-:W-:Y:S01]  /*7c20*/  MOV R5, UR5 ;  /* 0x0000000500057c02 */ /* 0x000fe20008000f00 */
[----:B---3--:R-:W2:Y:S02]  /*7c30*/  F2F.F64.F32 R10, R0 ;  /* 0x00000000000a7310 */ /* 0x008ea40000201800 */
[----:B-12---:R0:W-:Y:S04]  /*7c40*/  STL.64 [R1], R10 ;  /* 0x0000000a01007387 */ /* 0x0061e80000100a00 */
[----:B------:R-:W-:-:S07]  /*7c50*/  LEPC R20, `(.L_x_153) ;  /* 0x000000001014794e */ /* 0x000fce0000000000 */
[----:B0-----:R-:W-:Y:S05]  /*7c60*/  CALL.ABS.NOINC R8 ;  /* 0x0000000008007343 */ /* 0x001fea0003c00000 */
.L_x_153:
        /* <DEDUP_REMOVED lines=13> */
.L_x_154:
        /* <DEDUP_REMOVED lines=13> */
.L_x_155:
        /* <DEDUP_REMOVED lines=13> */
.L_x_156:
        /* <DEDUP_REMOVED lines=13> */
.L_x_157:
        /* <DEDUP_REMOVED lines=13> */
.L_x_158:
[----:B------:R-:W-:Y:S02]  /*8080*/  R2UR UR4, R16 ;  /* 0x00000000100472ca */ /* 0x000fe400000e0000 */
[----:B------:R-:W-:-:S13]  /*8090*/  R2UR UR5, R17 ;  /* 0x00000000110572ca */ /* 0x000fda00000e0000 */
[----:B------:R-:W2:Y:S01]  /*80a0*/  LDG.E R18, desc[UR4][R18.64+0x1c] ;  /* 0x00001c0412127981 */ /* 0x000ea2000c1e1900 */
[----:B------:R-:W0:Y:S01]  /*80b0*/  LDC.64 R2, c[0x4][R2] ;  /* 0x0100000002027b82 */ /* 0x000e220000000a00 */
[----:B------:R-:W1:Y:S01]  /*80c0*/  LDCU.64 UR4, c[0x4][0x18] ;  /* 0x01000300ff0477ac */ /* 0x000e620008000a00 */
[----:B------:R-:W-:Y:S01]  /*80d0*/  MOV R6, R26 ;  /* 0x0000001a00067202 */ /* 0x000fe20000000f00 */
[----:B------:R-:W-:Y:S02]  /*80e0*/  IMAD.MOV.U32 R7, RZ, RZ, R25 ;  /* 0x000000ffff077224 */ /* 0x000fe400078e0019 */
[----:B-1----:R-:W-:Y:S02]  /*80f0*/  IMAD.U32 R4, RZ, RZ, UR4 ;  /* 0x00000004ff047e24 */ /* 0x002fe4000f8e00ff */
[----:B------:R-:W-:Y:S01]  /*8100*/  IMAD.U32 R5, RZ, RZ, UR5 ;  /* 0x00000005ff057e24 */ /* 0x000fe2000f8e00ff */
[----:B--2---:R-:W1:Y:S02]  /*8110*/  F2F.F64.F32 R8, R18 ;  /* 0x0000001200087310 */ /* 0x004e640000201800 */
[----:B01----:R1:W-:Y:S04]  /*8120*/  STL.64 [R1], R8 ;  /* 0x0000000801007387 */ /* 0x0033e80000100a00 */
[----:B------:R-:W-:-:S07]  /*8130*/  LEPC R20, `(.L_x_159) ;  /* 0x000000001014794e */ /* 0x000fce0000000000 */
[----:B-1----:R-:W-:Y:S05]  /*8140*/  CALL.ABS.NOINC R2 ;  /* 0x0000000002007343 */ /* 0x002fea0003c00000 */
.L_x_159:
[----:B------:R-:W-:-:S07]  /*8150*/  VIADD R27, R27, 0x8 ;  /* 0x000000081b1b7836 */ /* 0x000fce0000000000 */
.L_x_151:
[----:B------:R-:W-:-:S13]  /*8160*/  ISETP.NE.AND P0, PT, R29, RZ, PT ;  /* 0x000000ff1d00720c */ /* 0x000fda0003f05270 */
        /* <DEDUP_REMOVED lines=20> */
.L_x_161:
        /* <DEDUP_REMOVED lines=18> */
.L_x_162:
        /* <DEDUP_REMOVED lines=13> */
.L_x_163:
[----:B------:R-:W-:Y:S02]  /*84a0*/  R2UR UR4, R16 ;  /* 0x00000000100472ca */ /* 0x000fe400000e0000 */
[----:B------:R-:W-:-:S13]  /*84b0*/  R2UR UR5, R17 ;  /* 0x00000000110572ca */ /* 0x000fda00000e0000 */
[----:B------:R-:W2:Y:S01]  /*84c0*/  LDG.E R18, desc[UR4][R18.64+0xc] ;  /* 0x00000c0412127981 */ /* 0x000ea2000c1e1900 */
[----:B------:R-:W0:Y:S01]  /*84d0*/  LDC.64 R2, c[0x4][R2] ;  /* 0x0100000002027b82 */ /* 0x000e220000000a00 */
[----:B------:R-:W1:Y:S01]  /*84e0*/  LDCU.64 UR4, c[0x4][0x18] ;  /* 0x01000300ff0477ac */ /* 0x000e620008000a00 */
[----:B------:R-:W-:Y:S01]  /*84f0*/  IMAD.MOV.U32 R6, RZ, RZ, R26 ;  /* 0x000000ffff067224 */ /* 0x000fe200078e001a */
[----:B------:R-:W-:Y:S01]  /*8500*/  MOV R7, R25 ;  /* 0x0000001900077202 */ /* 0x000fe20000000f00 */
[----:B-1----:R-:W-:Y:S02]  /*8510*/  IMAD.U32 R4, RZ, RZ, UR4 ;  /* 0x00000004ff047e24 */ /* 0x002fe4000f8e00ff */
[----:B------:R-:W-:Y:S01]  /*8520*/  IMAD.U32 R5, RZ, RZ, UR5 ;  /* 0x00000005ff057e24 */ /* 0x000fe2000f8e00ff */
[----:B--2---:R-:W1:Y:S02]  /*8530*/  F2F.F64.F32 R8, R18 ;  /* 0x0000001200087310 */ /* 0x004e640000201800 */
[----:B01----:R1:W-:Y:S04]  /*8540*/  STL.64 [R1], R8 ;  /* 0x0000000801007387 */ /* 0x0033e80000100a00 */
[----:B------:R-:W-:-:S07]  /*8550*/  LEPC R20, `(.L_x_164) ;  /* 0x000000001014794e */ /* 0x000fce0000000000 */
[----:B-1----:R-:W-:Y:S05]  /*8560*/  CALL.ABS.NOINC R2 ;  /* 0x0000000002007343 */ /* 0x002fea0003c00000 */
.L_x_164:
[----:B------:R-:W-:-:S07]  /*8570*/  VIADD R27, R27, 0x4 ;  /* 0x000000041b1b7836 */ /* 0x000fce0000000000 */
.L_x_160:
[----:B------:R-:W-:-:S13]  /*8580*/  ISETP.NE.AND P0, PT, R28, RZ, PT ;  /* 0x000000ff1c00720c */ /* 0x000fda0003f05270 */
[----:B------:R-:W-:Y:S05]  /*8590*/  @!P0 BRA `(.L_x_150) ;  /* 0x00000000006c8947 */ /* 0x000fea0003800000 */
[----:B------:R-:W0:Y:S01]  /*85a0*/  LDC.64 R18, c[0x0][0x398] ;  /* 0x0000e600ff127b82 */ /* 0x000e220000000a00 */
[----:B------:R-:W-:Y:S02]  /*85b0*/  IMAD.IADD R27, R24, 0x1, R27 ;  /* 0x00000001181b7824 */ /* 0x000fe400078e021b */
[----:B------:R-:W-:Y:S02]  /*85c0*/  IMAD.MOV R28, RZ, RZ, -R28 ;  /* 0x000000ffff1c7224 */ /* 0x000fe400078e0a1c */
[----:B0-----:R-:W-:-:S07]  /*85d0*/  IMAD.WIDE.U32 R18, R27, 0x4, R18 ;  /* 0x000000041b127825 */ /* 0x001fce00078e0012 */
.L_x_166:
[----:B------:R-:W-:Y:S01]  /*85e0*/  R2UR UR4, R16 ;  /* 0x00000000100472ca */ /* 0x000fe200000e0000 */
[----:B------:R-:W-:Y:S01]  /*85f0*/  IMAD.MOV.U32 R8, RZ, RZ, R18 ;  /* 0x000000ffff087224 */ /* 0x000fe200078e0012 */
[----:B------:R-:W-:Y:S02]  /*8600*/  R2UR UR5, R17 ;  /* 0x00000000110572ca */ /* 0x000fe400000e0000 */
[----:B------:R-:W-:-:S11]  /*8610*/  MOV R9, R19 ;  /* 0x0000001300097202 */ /* 0x000fd60000000f00 */
[----:B------:R-:W2:Y:S01]  /*8620*/  LDG.E R0, desc[UR4][R8.64] ;  /* 0x0000000408007981 */ /* 0x000ea2000c1e1900 */
[----:B------:R-:W-:Y:S01]  /*8630*/  MOV R10, 0x0 ;  /* 0x00000000000a7802 */ /* 0x000fe20000000f00 */
[----:B------:R-:W0:Y:S01]  /*8640*/  LDCU.64 UR4, c[0x4][0x18] ;  /* 0x01000300ff0477ac */ /* 0x000e220008000a00 */
[----:B------:R-:W-:Y:S01]  /*8650*/  VIADD R28, R28, 0x1 ;  /* 0x000000011c1c7836 */ /* 0x000fe20000000000 */
[----:B------:R-:W-:Y:S01]  /*8660*/  MOV R7, R25 ;  /* 0x0000001900077202 */ /* 0x000fe20000000f00 */
[----:B------:R-:W-:Y:S02]  /*8670*/  IMAD.MOV.U32 R6, RZ, RZ, R26 ;  /* 0x000000ffff067224 */ /* 0x000fe400078e001a */
[----:B------:R-:W1:Y:S01]  /*8680*/  LDC.64 R10, c[0x4][R10] ;  /* 0x010000000a0a7b82 */ /* 0x000e620000000a00 */
[----:B------:R-:W-:Y:S01]  /*8690*/  ISETP.NE.AND P0, PT, R28, RZ, PT ;  /* 0x000000ff1c00720c */ /* 0x000fe20003f05270 */
[----:B0-----:R-:W-:Y:S02]  /*86a0*/  IMAD.U32 R4, RZ, RZ, UR4 ;  /* 0x00000004ff047e24 */ /* 0x001fe4000f8e00ff */
[----:B------:R-:W-:Y:S01]  /*86b0*/  IMAD.U32 R5, RZ, RZ, UR5 ;  /* 0x00000005ff057e24 */ /* 0x000fe2000f8e00ff */
[----:B--2---:R0:W2:Y:S02]  /*86c0*/  F2F.F64.F32 R2, R0 ;  /* 0x0000000000027310 */ /* 0x0040a40000201800 */
[----:B0-----:R-:W-:Y:S01]  /*86d0*/  P2R R0, PR, RZ, 0x1 ;  /* 0x00000001ff007803 */ /* 0x001fe20000000000 */
[----:B-12---:R0:W-:Y:S06]  /*86e0*/  STL.64 [R1], R2 ;  /* 0x0000000201007387 */ /* 0x0061ec0000100a00 */
[----:B------:R-:W-:-:S07]  /*86f0*/  LEPC R20, `(.L_x_165) ;  /* 0x000000001014794e */ /* 0x000fce0000000000 */
[----:B0-----:R-:W-:Y:S05]  /*8700*/  CALL.ABS.NOINC R10 ;  /* 0x000000000a007343 */ /* 0x001fea0003c00000 */
.L_x_165:
[----:B------:R-:W-:Y:S02]  /*8710*/  ISETP.NE.AND P6, PT, R28, RZ, PT ;  /* 0x000000ff1c00720c */ /* 0x000fe40003fc5270 */
[----:B------:R-:W-:-:S05]  /*8720*/  IADD3 R18, P0, PT, R18, 0x4, RZ ;  /* 0x0000000412127810 */ /* 0x000fca0007f1e0ff */
[----:B------:R-:W-:-:S06]  /*8730*/  IMAD.X R19, RZ, RZ, R19, P0 ;  /* 0x000000ffff137224 */ /* 0x000fcc00000e0613 */
[----:B------:R-:W-:Y:S05]  /*8740*/  @P6 BRA `(.L_x_166) ;  /* 0xfffffffc00a46947 */ /* 0x000fea000383ffff */
.L_x_150:
[----:B------:R-:W-:Y:S05]  /*8750*/  BSYNC.RECONVERGENT B6 ;  /* 0x0000000000067941 */ /* 0x000fea0003800200 */
.L_x_130:
[----:B------:R-:W-:Y:S02]  /*8760*/  R2UR UR4, R16 ;  /* 0x00000000100472ca */ /* 0x000fe400000e0000 */
[----:B------:R-:W-:-:S13]  /*8770*/  R2UR UR5, R17 ;  /* 0x00000000110572ca */ /* 0x000fda00000e0000 */
[----:B------:R-:W2:Y:S01]  /*8780*/  LDG.E R22, desc[UR4][R22.64] ;  /* 0x0000000416167981 */ /* 0x000ea2000c1e1900 */
[----:B------:R-:W-:Y:S01]  /*8790*/  MOV R0, 0x0 ;  /* 0x0000000000007802 */ /* 0x000fe20000000f00 */
[----:B------:R-:W0:Y:S01]  /*87a0*/  LDCU.64 UR4, c[0x4][0x70] ;  /* 0x01000e00ff0477ac */ /* 0x000e220008000a00 */
[----:B------:R-:W-:Y:S01]  /*87b0*/  IMAD.MOV.U32 R6, RZ, RZ, R26 ;  /* 0x000000ffff067224 */ /* 0x000fe200078e001a */
[----:B------:R-:W-:Y:S01]  /*87c0*/  MOV R7, R25 ;  /* 0x0000001900077202 */ /* 0x000fe20000000f00 */
[----:B------:R1:W3:Y:S01]  /*87d0*/  LDC.64 R8, c[0x4][R0] ;  /* 0x0100000000087b82 */ /* 0x0002e20000000a00 */
[----:B0-----:R-:W-:Y:S02]  /*87e0*/  IMAD.U32 R4, RZ, RZ, UR4 ;  /* 0x00000004ff047e24 */ /* 0x001fe4000f8e00ff */
[----:B------:R-:W-:Y:S01]  /*87f0*/  IMAD.U32 R5, RZ, RZ, UR5 ;  /* 0x00000005ff057e24 */ /* 0x000fe2000f8e00ff */
[----:B--2---:R-:W0:Y:S02]  /*8800*/  F2F.F64.F32 R2, R22 ;  /* 0x0000001600027310 */ /* 0x004e240000201800 */
[----:B0--3--:R1:W-:Y:S04]  /*8810*/  STL.64 [R1], R2 ;  /* 0x0000000201007387 */ /* 0x0093e80000100a00 */
[----:B------:R-:W-:-:S07]  /*8820*/  LEPC R20, `(.L_x_167) ;  /* 0x000000001014794e */ /* 0x000fce0000000000 */
[----:B-1----:R-:W-:Y:S05]  /*8830*/  CALL.ABS.NOINC R8 ;  /* 0x0000000008007343 */ /* 0x002fea0003c00000 */
.L_x_167:
[----:B------:R-:W-:Y:S05]  /*8840*/  EXIT ;  /* 0x000000000000794d */ /* 0x000fea0003800000 */
        .weak           $__internal_0_$__cuda_sm3x_div_rn_noftz_f32_slowpath
        .type           $__internal_0_$__cuda_sm3x_div_rn_noftz_f32_slowpath,@function
        .size           $__internal_0_$__cuda_sm3x_div_rn_noftz_f32_slowpath,(.L_x_180 - $__internal_0_$__cuda_sm3x_div_rn_noftz_f32_slowpath)
$__internal_0_$__cuda_sm3x_div_rn_noftz_f32_slowpath:
[--C-:B------:R-:W-:Y:S01]  /*8850*/  SHF.R.U32.HI R5, RZ, 0x17, R23.reuse ;  /* 0x00000017ff057819 */ /* 0x100fe20000011617 */
[----:B------:R-:W-:Y:S01]  /*8860*/  BSSY.RECONVERGENT B1, `(.L_x_168) ;  /* 0x0000064000017945 */ /* 0x000fe20003800200 */
[--C-:B------:R-:W-:Y:S01]  /*8870*/  SHF.R.U32.HI R0, RZ, 0x17, R22.reuse ;  /* 0x00000017ff007819 */ /* 0x100fe20000011616 */
[----:B------:R-:W-:Y:S01]  /*8880*/  IMAD.MOV.U32 R7, RZ, RZ, R23 ;  /* 0x000000ffff077224 */ /* 0x000fe200078e0017 */
[----:B------:R-:W-:Y:S02]  /*8890*/  LOP3.LUT R5, R5, 0xff, RZ, 0xc0, !PT ;  /* 0x000000ff05057812 */ /* 0x000fe400078ec0ff */
[----:B------:R-:W-:Y:S01]  /*88a0*/  LOP3.LUT R10, R0, 0xff, RZ, 0xc0, !PT ;  /* 0x000000ff000a7812 */ /* 0x000fe200078ec0ff */
[----:B------:R-:W-:Y:S02]  /*88b0*/  IMAD.MOV.U32 R0, RZ, RZ, R22 ;  /* 0x000000ffff007224 */ /* 0x000fe400078e0016 */
[----:B------:R-:W-:Y:S02]  /*88c0*/  VIADD R8, R5, 0xffffffff ;  /* 0xffffffff05087836 */ /* 0x000fe40000000000 */
[----:B------:R-:W-:-:S03]  /*88d0*/  VIADD R6, R10, 0xffffffff ;  /* 0xffffffff0a067836 */ /* 0x000fc60000000000 */
[----:B------:R-:W-:-:S04]  /*88e0*/  ISETP.GT.U32.AND P0, PT, R8, 0xfd, PT ;  /* 0x000000fd0800780c */ /* 0x000fc80003f04070 */
[----:B------:R-:W-:-:S13]  /*88f0*/  ISETP.GT.U32.OR P0, PT, R6, 0xfd, P0 ;  /* 0x000000fd0600780c */ /* 0x000fda0000704470 */
[----:B------:R-:W-:Y:S01]  /*8900*/  @!P0 MOV R3, RZ ;  /* 0x000000ff00038202 */ /* 0x000fe20000000f00 */
[----:B------:R-:W-:Y:S06]  /*8910*/  @!P0 BRA `(.L_x_169) ;  /* 0x00000000005c8947 */ /* 0x000fec0003800000 */
[----:B------:R-:W-:Y:S02]  /*8920*/  FSETP.GTU.FTZ.AND P1, PT, |R23|, +INF , PT ;  /* 0x7f8000001700780b */ /* 0x000fe40003f3c200 */
[----:B------:R-:W-:-:S04]  /*8930*/  FSETP.GTU.FTZ.AND P0, PT, |R22|, +INF , PT ;  /* 0x7f8000001600780b */ /* 0x000fc80003f1c200 */
[----:B------:R-:W-:-:S13]  /*8940*/  PLOP3.LUT P0, PT, P0, P1, PT, 0xf8, 0x8f ;  /* 0x00000000008f781c */ /* 0x000fda0000703f70 */
[----:B------:R-:W-:Y:S05]  /*8950*/  @P0 BRA `(.L_x_170) ;  /* 0x00000004004c0947 */ /* 0x000fea0003800000 */
[----:B------:R-:W-:-:S13]  /*8960*/  LOP3.LUT P0, RZ, R7, 0x7fffffff, R0, 0xc8, !PT ;  /* 0x7fffffff07ff7812 */ /* 0x000fda000780c800 */
[----:B------:R-:W-:Y:S05]  /*8970*/  @!P0 BRA `(.L_x_171) ;  /* 0x00000004003c8947 */ /* 0x000fea0003800000 */
[C---:B------:R-:W-:Y:S02]  /*8980*/  FSETP.NEU.FTZ.AND P2, PT, |R22|.reuse, +INF , PT ;  /* 0x7f8000001600780b */ /* 0x040fe40003f5d200 */
[----:B------:R-:W-:Y:S02]  /*8990*/  FSETP.NEU.FTZ.AND P1, PT, |R23|, +INF , PT ;  /* 0x7f8000001700780b */ /* 0x000fe40003f3d200 */
[----:B------:R-:W-:-:S11]  /*89a0*/  FSETP.NEU.FTZ.AND P0, PT, |R22|, +INF , PT ;  /* 0x7f8000001600780b */ /* 0x000fd60003f1d200 */
[----:B------:R-:W-:Y:S05]  /*89b0*/  @!P1 BRA !P2, `(.L_x_171) ;  /* 0x00000004002c9947 */ /* 0x000fea0005000000 */
[----:B------:R-:W-:-:S04]  /*89c0*/  LOP3.LUT P2, RZ, R0, 0x7fffffff, RZ, 0xc0, !PT ;  /* 0x7fffffff00ff7812 */ /* 0x000fc8000784c0ff */
[----:B------:R-:W-:-:S13]  /*89d0*/  PLOP3.LUT P1, PT, P1, P2, PT, 0x2f, 0xf2 ;  /* 0x0000000000f2781c */ /* 0x000fda0000f24577 */
[----:B------:R-:W-:Y:S05]  /*89e0*/  @P1 BRA `(.L_x_172) ;  /* 0x0000000400181947 */ /* 0x000fea0003800000 */
[----:B------:R-:W-:-:S04]  /*89f0*/  LOP3.LUT P1, RZ, R7, 0x7fffffff, RZ, 0xc0, !PT ;  /* 0x7fffffff07ff7812 */ /* 0x000fc8000782c0ff */
[----:B------:R-:W-:-:S13]  /*8a00*/  PLOP3.LUT P0, PT, P0, P1, PT, 0x2f, 0xf2 ;  /* 0x0000000000f2781c */ /* 0x000fda0000702577 */
[----:B------:R-:W-:Y:S05]  /*8a10*/  @P0 BRA `(.L_x_173) ;  /* 0x0000000400000947 */ /* 0x000fea0003800000 */
[----:B------:R-:W-:Y:S02]  /*8a20*/  ISETP.GE.AND P0, PT, R6, RZ, PT ;  /* 0x000000ff0600720c */ /* 0x000fe40003f06270 */
[----:B------:R-:W-:-:S11]  /*8a30*/  ISETP.GE.AND P1, PT, R8, RZ, PT ;  /* 0x000000ff0800720c */ /* 0x000fd60003f26270 */
[----:B------:R-:W-:Y:S02]  /*8a40*/  @P0 IMAD.MOV.U32 R3, RZ, RZ, RZ ;  /* 0x000000ffff030224 */ /* 0x000fe400078e00ff */
[----:B------:R-:W-:Y:S01]  /*8a50*/  @!P0 FFMA R0, R22, 1.84467440737095516160e+19, RZ ;  /* 0x5f80000016008823 */ /* 0x000fe200000000ff */
[----:B------:R-:W-:Y:S02]  /*8a60*/  @!P0 IMAD.MOV.U32 R3, RZ, RZ, -0x40 ;  /* 0xffffffc0ff038424 */ /* 0x000fe400078e00ff */
[----:B------:R-:W-:Y:S02]  /*8a70*/  @!P1 FFMA R7, R23, 1.84467440737095516160e+19, RZ ;  /* 0x5f80000017079823 */ /* 0x000fe400000000ff */
[----:B------:R-:W-:-:S07]  /*8a80*/  @!P1 VIADD R3, R3, 0x40 ;  /* 0x0000004003039836 */ /* 0x000fce0000000000 */
.L_x_169:
[----:B------:R-:W-:Y:S01]  /*8a90*/  LEA R6, R5, 0xc0800000, 0x17 ;  /* 0xc080000005067811 */ /* 0x000fe200078eb8ff */
[----:B------:R-:W-:Y:S04]  /*8aa0*/  BSSY.RECONVERGENT B2, `(.L_x_174) ;  /* 0x0000036000027945 */ /* 0x000fe80003800200 */
[----:B------:R-:W-:Y:S01]  /*8ab0*/  IMAD.IADD R7, R7, 0x1, -R6 ;  /* 0x0000000107077824 */ /* 0x000fe200078e0a06 */
[----:B------:R-:W-:-:S03]  /*8ac0*/  IADD3 R6, PT, PT, R10, -0x7f, RZ ;  /* 0xffffff810a067810 */ /* 0x000fc60007ffe0ff */
[----:B------:R-:W0:Y:S01]  /*8ad0*/  MUFU.RCP R8, R7 ;  /* 0x0000000700087308 */ /* 0x000e220000001000 */
[----:B------:R-:W-:Y:S01]  /*8ae0*/  FADD.FTZ R9, -R7, -RZ ;  /* 0x800000ff07097221 */ /* 0x000fe20000010100 */
[C---:B------:R-:W-:Y:S01]  /*8af0*/  IMAD R0, R6.reuse, -0x800000, R0 ;  /* 0xff80000006007824 */ /* 0x040fe200078e0200 */
[----:B------:R-:W-:-:S05]  /*8b00*/  IADD3 R6, PT, PT, R6, 0x7f, -R5 ;  /* 0x0000007f06067810 */ /* 0x000fca0007ffe805 */
[----:B------:R-:W-:Y:S02]  /*8b10*/  IMAD.IADD R6, R6, 0x1, R3 ;  /* 0x0000000106067824 */ /* 0x000fe400078e0203 */
[----:B0-----:R-:W-:-:S04]  /*8b20*/  FFMA R11, R8, R9, 1 ;  /* 0x3f800000080b7423 */ /* 0x001fc80000000009 */
[----:B------:R-:W-:-:S04]  /*8b30*/  FFMA R13, R8, R11, R8 ;  /* 0x0000000b080d7223 */ /* 0x000fc80000000008 */
[----:B------:R-:W-:-:S04]  /*8b40*/  FFMA R8, R0, R13, RZ ;  /* 0x0000000d00087223 */ /* 0x000fc800000000ff */
[----:B------:R-:W-:-:S04]  /*8b50*/  FFMA R11, R9, R8, R0 ;  /* 0x00000008090b7223 */ /* 0x000fc80000000000 */
[----:B------:R-:W-:-:S04]  /*8b60*/  FFMA R8, R13, R11, R8 ;  /* 0x0000000b0d087223 */ /* 0x000fc80000000008 */
[----:B------:R-:W-:-:S04]  /*8b70*/  FFMA R9, R9, R8, R0 ;  /* 0x0000000809097223 */ /* 0x000fc80000000000 */
[----:B------:R-:W-:-:S05]  /*8b80*/  FFMA R0, R13, R9, R8 ;  /* 0x000000090d007223 */ /* 0x000fca0000000008 */
[----:B------:R-:W-:-:S04]  /*8b90*/  SHF.R.U32.HI R5, RZ, 0x17, R0 ;  /* 0x00000017ff057819 */ /* 0x000fc80000011600 */
[----:B------:R-:W-:-:S05]  /*8ba0*/  LOP3.LUT R5, R5, 0xff, RZ, 0xc0, !PT ;  /* 0x000000ff05057812 */ /* 0x000fca00078ec0ff */
[----:B------:R-:W-:-:S04]  /*8bb0*/  IMAD.IADD R7, R5, 0x1, R6 ;  /* 0x0000000105077824 */ /* 0x000fc800078e0206 */
[----:B------:R-:W-:-:S05]  /*8bc0*/  VIADD R3, R7, 0xffffffff ;  /* 0xffffffff07037836 */ /* 0x000fca0000000000 */
[----:B------:R-:W-:-:S13]  /*8bd0*/  ISETP.GE.U32.AND P0, PT, R3, 0xfe, PT ;  /* 0x000000fe0300780c */ /* 0x000fda0003f06070 */
[----:B------:R-:W-:Y:S05]  /*8be0*/  @!P0 BRA `(.L_x_175) ;  /* 0x0000000000808947 */ /* 0x000fea0003800000 */
[----:B------:R-:W-:-:S13]  /*8bf0*/  ISETP.GT.AND P0, PT, R7, 0xfe, PT ;  /* 0x000000fe0700780c */ /* 0x000fda0003f04270 */
[----:B------:R-:W-:Y:S05]  /*8c00*/  @P0 BRA `(.L_x_176) ;  /* 0x00000000006c0947 */ /* 0x000fea0003800000 */
[----:B------:R-:W-:-:S13]  /*8c10*/  ISETP.GE.AND P0, PT, R7, 0x1, PT ;  /* 0x000000010700780c */ /* 0x000fda0003f06270 */
[----:B------:R-:W-:Y:S05]  /*8c20*/  @P0 BRA `(.L_x_177) ;  /* 0x0000000000740947 */ /* 0x000fea0003800000 */
[----:B------:R-:W-:Y:S02]  /*8c30*/  ISETP.GE.AND P0, PT, R7, -0x18, PT ;  /* 0xffffffe80700780c */ /* 0x000fe40003f06270 */
[----:B------:R-:W-:-:S11]  /*8c40*/  LOP3.LUT R0, R0, 0x80000000, RZ, 0xc0, !PT ;  /* 0x8000000000007812 */ /* 0x000fd600078ec0ff */
[----:B------:R-:W-:Y:S05]  /*8c50*/  @!P0 BRA `(.L_x_177) ;  /* 0x0000000000688947 */ /* 0x000fea0003800000 */
[CCC-:B------:R-:W-:Y:S01]  /*8c60*/  FFMA.RZ R3, R13.reuse, R9.reuse, R8.reuse ;  /* 0x000000090d037223 */ /* 0x1c0fe2000000c008 */
[-CC-:B------:R-:W-:Y:S01]  /*8c70*/  FFMA.RM R6, R13, R9.reuse, R8.reuse ;  /* 0x000000090d067223 */ /* 0x180fe20000004008 */
[C---:B------:R-:W-:Y:S02]  /*8c80*/  ISETP.NE.AND P2, PT, R7.reuse, RZ, PT ;  /* 0x000000ff0700720c */ /* 0x040fe40003f45270 */
[----:B------:R-:W-:Y:S02]  /*8c90*/  ISETP.NE.AND P1, PT, R7, RZ, PT ;  /* 0x000000ff0700720c */ /* 0x000fe40003f25270 */
[----:B------:R-:W-:Y:S01]  /*8ca0*/  LOP3.LUT R5, R3, 0x7fffff, RZ, 0xc0, !PT ;  /* 0x007fffff03057812 */ /* 0x000fe200078ec0ff */
[----:B------:R-:W-:Y:S01]  /*8cb0*/  FFMA.RP R3, R13, R9, R8 ;  /* 0x000000090d037223 */ /* 0x000fe20000008008 */
[C---:B------:R-:W-:Y:S01]  /*8cc0*/  VIADD R8, R7.reuse, 0x20 ;  /* 0x0000002007087836 */ /* 0x040fe20000000000 */
[----:B------:R-:W-:Y:S02]  /*8cd0*/  IADD3 R7, PT, PT, -R7, RZ, RZ ;  /* 0x000000ff07077210 */ /* 0x000fe40007ffe1ff */
[----:B------:R-:W-:-:S02]  /*8ce0*/  LOP3.LUT R5, R5, 0x800000, RZ, 0xfc, !PT ;  /* 0x0080000005057812 */ /* 0x000fc400078efcff */
[----:B------:R-:W-:Y:S02]  /*8cf0*/  FSETP.NEU.FTZ.AND P0, PT, R3, R6, PT ;  /* 0x000000060300720b */ /* 0x000fe40003f1d000 */
[----:B------:R-:W-:Y:S02]  /*8d00*/  SHF.L.U32 R8, R5, R8, RZ ;  /* 0x0000000805087219 */ /* 0x000fe400000006ff */
[----:B------:R-:W-:Y:S02]  /*8d10*/  SEL R6, R7, RZ, P2 ;  /* 0x000000ff07067207 */ /* 0x000fe40001000000 */
[----:B------:R-:W-:Y:S02]  /*8d20*/  ISETP.NE.AND P1, PT, R8, RZ, P1 ;  /* 0x000000ff0800720c */ /* 0x000fe40000f25270 */
[----:B------:R-:W-:Y:S02]  /*8d30*/  SHF.R.U32.HI R6, RZ, R6, R5 ;  /* 0x00000006ff067219 */ /* 0x000fe40000011605 */
[----:B------:R-:W-:-:S02]  /*8d40*/  PLOP3.LUT P0, PT, P0, P1, PT, 0xf8, 0x8f ;  /* 0x00000000008f781c */ /* 0x000fc40000703f70 */
[----:B------:R-:W-:Y:S02]  /*8d50*/  SHF.R.U32.HI R8, RZ, 0x1, R6 ;  /* 0x00000001ff087819 */ /* 0x000fe40000011606 */
[----:B------:R-:W-:-:S04]  /*8d60*/  SEL R3, RZ, 0x1, !P0 ;  /* 0x00000001ff037807 */ /* 0x000fc80004000000 */
[----:B------:R-:W-:-:S04]  /*8d70*/  LOP3.LUT R3, R3, 0x1, R8, 0xf8, !PT ;  /* 0x0000000103037812 */ /* 0x000fc800078ef808 */
[----:B------:R-:W-:-:S05]  /*8d80*/  LOP3.LUT R3, R3, R6, RZ, 0xc0, !PT ;  /* 0x0000000603037212 */ /* 0x000fca00078ec0ff */
[----:B------:R-:W-:-:S05]  /*8d90*/  IMAD.IADD R3, R8, 0x1, R3 ;  /* 0x0000000108037824 */ /* 0x000fca00078e0203 */
[----:B------:R-:W-:Y:S01]  /*8da0*/  LOP3.LUT R0, R3, R0, RZ, 0xfc, !PT ;  /* 0x0000000003007212 */ /* 0x000fe200078efcff */
[----:B------:R-:W-:Y:S06]  /*8db0*/  BRA `(.L_x_177) ;  /* 0x0000000000107947 */ /* 0x000fec0003800000 */
.L_x_176:
[----:B------:R-:W-:-:S04]  /*8dc0*/  LOP3.LUT R0, R0, 0x80000000, RZ, 0xc0, !PT ;  /* 0x8000000000007812 */ /* 0x000fc800078ec0ff */
[----:B------:R-:W-:Y:S01]  /*8dd0*/  LOP3.LUT R0, R0, 0x7f800000, RZ, 0xfc, !PT ;  /* 0x7f80000000007812 */ /* 0x000fe200078efcff */
[----:B------:R-:W-:Y:S06]  /*8de0*/  BRA `(.L_x_177) ;  /* 0x0000000000047947 */ /* 0x000fec0003800000 */
.L_x_175:
[----:B------:R-:W-:-:S07]  /*8df0*/  IMAD R0, R6, 0x800000, R0 ;  /* 0x0080000006007824 */ /* 0x000fce00078e0200 */
.L_x_177:
[----:B------:R-:W-:Y:S05]  /*8e00*/  BSYNC.RECONVERGENT B2 ;  /* 0x0000000000027941 */ /* 0x000fea0003800200 */
.L_x_174:
[----:B------:R-:W-:Y:S05]  /*8e10*/  BRA `(.L_x_178) ;  /* 0x0000000000207947 */ /* 0x000fea0003800000 */
.L_x_173:
[----:B------:R-:W-:-:S04]  /*8e20*/  LOP3.LUT R0, R7, 0x80000000, R0, 0x48, !PT ;  /* 0x8000000007007812 */ /* 0x000fc800078e4800 */
[----:B------:R-:W-:Y:S01]  /*8e30*/  LOP3.LUT R0, R0, 0x7f800000, RZ, 0xfc, !PT ;  /* 0x7f80000000007812 */ /* 0x000fe200078efcff */
[----:B------:R-:W-:Y:S06]  /*8e40*/  BRA `(.L_x_178) ;  /* 0x0000000000147947 */ /* 0x000fec0003800000 */
.L_x_172:
[----:B------:R-:W-:Y:S01]  /*8e50*/  LOP3.LUT R0, R7, 0x80000000, R0, 0x48, !PT ;  /* 0x8000000007007812 */ /* 0x000fe200078e4800 */
[----:B------:R-:W-:Y:S06]  /*8e60*/  BRA `(.L_x_178) ;  /* 0x00000000000c7947 */ /* 0x000fec0003800000 */
.L_x_171:
[----:B------:R-:W0:Y:S01]  /*8e70*/  MUFU.RSQ R0, -QNAN ;  /* 0xffc0000000007908 */ /* 0x000e220000001400 */
[----:B------:R-:W-:Y:S05]  /*8e80*/  BRA `(.L_x_178) ;  /* 0x0000000000047947 */ /* 0x000fea0003800000 */
.L_x_170:
[----:B------:R-:W-:-:S07]  /*8e90*/  FADD.FTZ R0, R22, R23 ;  /* 0x0000001716007221 */ /* 0x000fce0000010000 */
.L_x_178:
[----:B------:R-:W-:Y:S05]  /*8ea0*/  BSYNC.RECONVERGENT B1 ;  /* 0x0000000000017941 */ /* 0x000fea0003800200 */
.L_x_168:
[----:B------:R-:W-:-:S04]  /*8eb0*/  IMAD.MOV.U32 R5, RZ, RZ, 0x0 ;  /* 0x00000000ff057424 */ /* 0x000fc800078e00ff */
[----:B0-----:R-:W-:Y:S05]  /*8ec0*/  RET.REL.NODEC R4 `(_Z29flash_attention_forward_debugPKfS0_S0_PfS1_ii) ;  /* 0xffffff70044c7950 */ /* 0x001fea0003c3ffff */
.L_x_179:
[----:B------:R-:W-:-:S00]  /*8ed0*/  BRA `(.L_x_179) ;  /* 0xfffffffc00fc7947 */ /* 0x000fc0000383ffff */
[----:B------:R-:W-:-:S00]  /*8ee0*/  NOP ;  /* 0x0000000000007918 */ /* 0x000fc00000000000 */
        /* <DEDUP_REMOVED lines=9> */
.L_x_180:


//--------------------- .nv.global.init           --------------------------
	.section	.nv.global.init,"aw",@progbits
.nv.global.init:
	.type		$str$3,@object
	.size		$str$3,($str$2 - $str$3)
$str$3:
        /*0000*/ 	.byte	0x0a, 0x00
	.type		$str$2,@object
	.size		$str$2,($str$13 - $str$2)
$str$2:
        /*0002*/ 	.byte	0x25, 0x66, 0x20, 0x00
	.type		$str$13,@object
	.size		$str$13,($str$1 - $str$13)
$str$13:
        /*0006*/ 	.byte	0x20, 0x7c, 0x20, 0x4c, 0x20, 0x3d, 0x20, 0x25, 0x66, 0x0a, 0x00
	.type		$str$1,@object
	.size		$str$1,($str$12 - $str$1)
$str$1:
        /*0011*/ 	.byte	0x52, 0x6f, 0x77, 0x20, 0x25, 0x64, 0x3a, 0x20, 0x51, 0x20, 0x3d, 0x20, 0x00
	.type		$str$12,@object
	.size		$str$12,($str$5 - $str$12)
$str$12:
        /*001e*/ 	.byte	0x52, 0x6f, 0x77, 0x20, 0x25, 0x64, 0x3a, 0x20, 0x46, 0x69, 0x6e, 0x61, 0x6c, 0x20, 0x4f, 0x20
        /*002e*/ 	.byte	0x3d, 0x20, 0x00
	.type		$str$5,@object
	.size		$str$5,($str$11 - $str$5)
$str$5:
        /*0031*/ 	.byte	0x52, 0x6f, 0x77, 0x20, 0x25, 0x64, 0x3a, 0x20, 0x53, 0x5f, 0x62, 0x6c, 0x6f, 0x63, 0x6b, 0x20
        /*0041*/ 	.byte	0x3d, 0x20, 0x00
	.type		$str$11,@object
	.size		$str$11,($str - $str$11)
$str$11:
        /*0044*/ 	.byte	0x52, 0x6f, 0x77, 0x20, 0x25, 0x64, 0x3a, 0x20, 0x6f, 0x5f, 0x61, 0x63, 0x63, 0x75, 0x6d, 0x20
        /*0054*/ 	.byte	0x3d, 0x20, 0x00
	.type		$str,@object
	.size		$str,($str$7 - $str)
$str:
        /*0057*/ 	.byte	0x42, 0x6c, 0x6f, 0x63, 0x6b, 0x20, 0x25, 0x64, 0x3a, 0x20, 0x71, 0x5f, 0x73, 0x74, 0x61, 0x72
        /*0067*/ 	.byte	0x74, 0x20, 0x3d, 0x20, 0x25, 0x64, 0x0a, 0x00
	.type		$str$7,@object
	.size		$str$7,($str$6 - $str$7)
$str$7:
        /*006f*/ 	.byte	0x52, 0x6f, 0x77, 0x20, 0x25, 0x64, 0x3a, 0x20, 0x6d, 0x5f, 0x61, 0x63, 0x63, 0x75, 0x6d, 0x20
        /*007f*/ 	.byte	0x3d, 0x20, 0x25, 0x66, 0x2c, 0x20, 0x6e, 0x65, 0x77, 0x5f, 0x6d, 0x20, 0x3d, 0x20, 0x25, 0x66
        /*008f*/ 	.byte	0x0a, 0x00
	.type		$str$6,@object
	.size		$str$6,($str$10 - $str$6)
$str$6:
        /*0091*/ 	.byte	0x52, 0x6f, 0x77, 0x20, 0x25, 0x64, 0x3a, 0x20, 0x6c, 0x6f, 0x63, 0x61, 0x6c, 0x5f, 0x6d, 0x61
        /*00a1*/ 	.byte	0x78, 0x20, 0x69, 0x6e, 0x20, 0x62, 0x6c, 0x6f, 0x63, 0x6b, 0x20, 0x25, 0x64, 0x20, 0x3d, 0x20
        /*00b1*/ 	.byte	0x25, 0x66, 0x0a, 0x00
	.type		$str$10,@object
	.size		$str$10,($str$9 - $str$10)
$str$10:
        /*00b5*/ 	.byte	0x52, 0x6f, 0x77, 0x20, 0x25, 0x64, 0x3a, 0x20, 0x41, 0x66, 0x74, 0x65, 0x72, 0x20, 0x6b, 0x65
        /*00c5*/ 	.byte	0x79, 0x20, 0x62, 0x6c, 0x6f, 0x63, 0x6b, 0x20, 0x25, 0x64, 0x2c, 0x20, 0x6c, 0x5f, 0x61, 0x63
        /*00d5*/ 	.byte	0x63, 0x75, 0x6d, 0x20, 0x3d, 0x20, 0x25, 0x66, 0x0a, 0x00
	.type		$str$9,@object
	.size		$str$9,($str$4 - $str$9)
$str$9:
        /*00df*/ 	.byte	0x52, 0x6f, 0x77, 0x20, 0x25, 0x64, 0x3a, 0x20, 0x46, 0x6f, 0x72, 0x20, 0x6b, 0x65, 0x79, 0x20
        /*00ef*/ 	.byte	0x63, 0x6f, 0x6c, 0x20, 0x25, 0x64, 0x2c, 0x20, 0x65, 0x78, 0x70, 0x28, 0x73, 0x20, 0x2d, 0x20
        /*00ff*/ 	.byte	0x6d, 0x5f, 0x61, 0x63, 0x63, 0x75, 0x6d, 0x29, 0x20, 0x3d, 0x20, 0x25, 0x66, 0x0a, 0x00
	.type		$str$4,@object
	.size		$str$4,($str$8 - $str$4)
$str$4:
        /*010e*/ 	.byte	0x52, 0x6f, 0x77, 0x20, 0x25, 0x64, 0x3a, 0x20, 0x50, 0x72, 0x6f, 0x63, 0x65, 0x73, 0x73, 0x69
        /*011e*/ 	.byte	0x6e, 0x67, 0x20, 0x6b, 0x65, 0x79, 0x20, 0x62, 0x6c, 0x6f, 0x63, 0x6b, 0x20, 0x25, 0x64, 0x20
        /*012e*/ 	.byte	0x28, 0x6b, 0x5f, 0x73, 0x74, 0x61, 0x72, 0x74, 0x20, 0x3d, 0x20, 0x25, 0x64, 0x29, 0x0a, 0x00
	.type		$str$8,@object
	.size		$str$8,(.L_8 - $str$8)
$str$8:
        /*013e*/ 	.byte	0x52, 0x6f, 0x77, 0x20, 0x25, 0x64, 0x3a, 0x20, 0x73, 0x63, 0x61, 0x6c, 0x65, 0x20, 0x66, 0x61
        /*014e*/ 	.byte	0x63, 0x74, 0x6f, 0x72, 0x20, 0x3d, 0x20, 0x25, 0x66, 0x2c, 0x20, 0x6c, 0x5f, 0x61, 0x63, 0x63
        /*015e*/ 	.byte	0x75, 0x6d, 0x20, 0x61, 0x66, 0x74, 0x65, 0x72, 0x20, 0x73, 0x63, 0x61, 0x6c, 0x69, 0x6e, 0x67
        /*016e*/ 	.byte	0x20, 0x3d, 0x20, 0x25, 0x66, 0x0a, 0x00
.L_8:


//--------------------- .nv.shared.reserved.0     --------------------------
	.section	.nv.shared.reserved.0,"aw",@nobits
	.weak		__nv_reservedSMEM_offset_0_alias
	.size		__nv_reservedSMEM_offset_0_alias, 0, 64
	.other		__nv_reservedSMEM_offset_0_alias,@"STO_CUDA_RESERVED_SHARED STV_DEFAULT"
__nv_reservedSMEM_offset_0_alias:
	.zero		0
	.zero		64


//--------------------- .nv.constant0._Z29flash_attention_forward_debugPKfS0_S0_PfS1_ii --------------------------
	.section	.nv.constant0._Z29flash_attention_forward_debugPKfS0_S0_PfS1_ii,"a",@progbits
	.sectionflags	@""
	.align	4
.nv.constant0._Z29flash_attention_forward_debugPKfS0_S0_PfS1_ii:
	.zero		944


//--------------------- SYMBOLS --------------------------

	.type		.nv.reservedSmem.offset0,@object
	.size		.nv.reservedSmem.offset0,0x4
	.type		vprintf,@function
